//
// Generated by NVIDIA NVVM Compiler
//
// Compiler Build ID: CL-36424714
// Cuda compilation tools, release 13.0, V13.0.88
// Based on NVVM 20.0.0
//

.version 9.0
.target sm_100
.address_size 64

	// .globl	_Z12analyticIntsiPiS_PdS0_S0_S_S_S0_S_S0_ii

.visible .entry _Z12analyticIntsiPiS_PdS0_S0_S_S_S0_S_S0_ii(
	.param .u32 _Z12analyticIntsiPiS_PdS0_S0_S_S_S0_S_S0_ii_param_0,
	.param .u64 .ptr .align 1 _Z12analyticIntsiPiS_PdS0_S0_S_S_S0_S_S0_ii_param_1,
	.param .u64 .ptr .align 1 _Z12analyticIntsiPiS_PdS0_S0_S_S_S0_S_S0_ii_param_2,
	.param .u64 .ptr .align 1 _Z12analyticIntsiPiS_PdS0_S0_S_S_S0_S_S0_ii_param_3,
	.param .u64 .ptr .align 1 _Z12analyticIntsiPiS_PdS0_S0_S_S_S0_S_S0_ii_param_4,
	.param .u64 .ptr .align 1 _Z12analyticIntsiPiS_PdS0_S0_S_S_S0_S_S0_ii_param_5,
	.param .u64 .ptr .align 1 _Z12analyticIntsiPiS_PdS0_S0_S_S_S0_S_S0_ii_param_6,
	.param .u64 .ptr .align 1 _Z12analyticIntsiPiS_PdS0_S0_S_S_S0_S_S0_ii_param_7,
	.param .u64 .ptr .align 1 _Z12analyticIntsiPiS_PdS0_S0_S_S_S0_S_S0_ii_param_8,
	.param .u64 .ptr .align 1 _Z12analyticIntsiPiS_PdS0_S0_S_S_S0_S_S0_ii_param_9,
	.param .u64 .ptr .align 1 _Z12analyticIntsiPiS_PdS0_S0_S_S_S0_S_S0_ii_param_10,
	.param .u32 _Z12analyticIntsiPiS_PdS0_S0_S_S_S0_S_S0_ii_param_11,
	.param .u32 _Z12analyticIntsiPiS_PdS0_S0_S_S_S0_S_S0_ii_param_12
)
{
	.reg .pred 	%p<65>;
	.reg .b32 	%r<164>;
	.reg .b32 	%f<60>;
	.reg .b64 	%rd<65>;
	.reg .b64 	%fd<1080>;

	ld.param.u64 	%rd3, [_Z12analyticIntsiPiS_PdS0_S0_S_S_S0_S_S0_ii_param_2];
	ld.param.u64 	%rd5, [_Z12analyticIntsiPiS_PdS0_S0_S_S_S0_S_S0_ii_param_4];
	ld.param.u64 	%rd6, [_Z12analyticIntsiPiS_PdS0_S0_S_S_S0_S_S0_ii_param_5];
	ld.param.u64 	%rd9, [_Z12analyticIntsiPiS_PdS0_S0_S_S_S0_S_S0_ii_param_9];
	ld.param.u64 	%rd10, [_Z12analyticIntsiPiS_PdS0_S0_S_S_S0_S_S0_ii_param_10];
	ld.param.u32 	%r31, [_Z12analyticIntsiPiS_PdS0_S0_S_S_S0_S_S0_ii_param_11];
	ld.param.u32 	%r30, [_Z12analyticIntsiPiS_PdS0_S0_S_S_S0_S_S0_ii_param_12];
	mov.u32 	%r32, %tid.x;
	mov.u32 	%r33, %tid.y;
	mov.u32 	%r34, %ntid.x;
	mov.u32 	%r35, %ctaid.x;
	mov.u32 	%r36, %ntid.y;
	mad.lo.s32 	%r37, %r36, %r35, %r33;
	mad.lo.s32 	%r1, %r37, %r34, %r32;
	setp.ge.s32 	%p1, %r1, %r31;
	@%p1 bra 	$L__BB0_79;
	ld.param.u64 	%rd64, [_Z12analyticIntsiPiS_PdS0_S0_S_S_S0_S_S0_ii_param_8];
	ld.param.u64 	%rd63, [_Z12analyticIntsiPiS_PdS0_S0_S_S_S0_S_S0_ii_param_6];
	ld.param.u64 	%rd62, [_Z12analyticIntsiPiS_PdS0_S0_S_S_S0_S_S0_ii_param_3];
	ld.param.u64 	%rd61, [_Z12analyticIntsiPiS_PdS0_S0_S_S_S0_S_S0_ii_param_1];
	cvta.to.global.u64 	%rd11, %rd61;
	cvta.to.global.u64 	%rd12, %rd3;
	cvta.to.global.u64 	%rd13, %rd9;
	cvta.to.global.u64 	%rd14, %rd63;
	cvta.to.global.u64 	%rd15, %rd62;
	cvta.to.global.u64 	%rd16, %rd6;
	cvta.to.global.u64 	%rd17, %rd5;
	cvta.to.global.u64 	%rd18, %rd64;
	add.s32 	%r38, %r30, %r1;
	mul.lo.s32 	%r39, %r38, 9;
	mul.wide.s32 	%rd19, %r39, 4;
	add.s64 	%rd1, %rd11, %rd19;
	ld.global.u32 	%r40, [%rd1];
	shl.b32 	%r41, %r40, 2;
	mul.wide.s32 	%rd20, %r41, 4;
	add.s64 	%rd21, %rd12, %rd20;
	ld.global.u32 	%r42, [%rd21];
	ld.global.u32 	%r43, [%rd21+4];
	ld.global.u32 	%r44, [%rd21+8];
	ld.global.u32 	%r45, [%rd21+12];
	ld.global.u32 	%r46, [%rd1+4];
	ld.global.u32 	%r47, [%rd1+8];
	ld.global.u32 	%r48, [%rd1+12];
	ld.global.u32 	%r49, [%rd1+16];
	ld.global.u32 	%r2, [%rd1+20];
	mul.wide.s32 	%rd22, %r42, 4;
	add.s64 	%rd23, %rd13, %rd22;
	ld.global.u32 	%r3, [%rd23+-4];
	mul.wide.s32 	%rd24, %r43, 4;
	add.s64 	%rd25, %rd13, %rd24;
	ld.global.u32 	%r4, [%rd25+-4];
	mul.wide.s32 	%rd26, %r44, 4;
	add.s64 	%rd27, %rd13, %rd26;
	ld.global.u32 	%r5, [%rd27+-4];
	mul.wide.s32 	%rd28, %r45, 4;
	add.s64 	%rd29, %rd13, %rd28;
	ld.global.u32 	%r6, [%rd29+-4];
	add.s64 	%rd30, %rd14, %rd22;
	ld.global.u32 	%r50, [%rd30+-4];
	add.s32 	%r51, %r46, %r50;
	add.s32 	%r52, %r51, -1;
	add.s64 	%rd31, %rd14, %rd24;
	ld.global.u32 	%r53, [%rd31+-4];
	add.s32 	%r54, %r47, %r53;
	add.s32 	%r55, %r54, -1;
	add.s64 	%rd32, %rd14, %rd26;
	ld.global.u32 	%r56, [%rd32+-4];
	add.s32 	%r57, %r48, %r56;
	add.s32 	%r58, %r57, -1;
	add.s64 	%rd33, %rd14, %rd28;
	ld.global.u32 	%r59, [%rd33+-4];
	add.s32 	%r60, %r49, %r59;
	add.s32 	%r61, %r60, -1;
	mul.wide.s32 	%rd34, %r52, 8;
	add.s64 	%rd35, %rd15, %rd34;
	ld.global.f64 	%fd1, [%rd35];
	mul.wide.s32 	%rd36, %r55, 8;
	add.s64 	%rd37, %rd15, %rd36;
	ld.global.f64 	%fd2, [%rd37];
	mul.wide.s32 	%rd38, %r58, 8;
	add.s64 	%rd39, %rd15, %rd38;
	ld.global.f64 	%fd3, [%rd39];
	mul.wide.s32 	%rd40, %r61, 8;
	add.s64 	%rd41, %rd15, %rd40;
	ld.global.f64 	%fd4, [%rd41];
	add.s64 	%rd42, %rd16, %rd34;
	ld.global.f64 	%fd5, [%rd42];
	add.s64 	%rd43, %rd16, %rd36;
	ld.global.f64 	%fd6, [%rd43];
	add.s64 	%rd44, %rd16, %rd38;
	ld.global.f64 	%fd7, [%rd44];
	add.s64 	%rd45, %rd16, %rd40;
	ld.global.f64 	%fd8, [%rd45];
	add.s64 	%rd46, %rd17, %rd34;
	ld.global.f64 	%fd9, [%rd46];
	add.s64 	%rd47, %rd17, %rd36;
	ld.global.f64 	%fd10, [%rd47];
	add.s64 	%rd48, %rd17, %rd38;
	ld.global.f64 	%fd11, [%rd48];
	add.s64 	%rd49, %rd17, %rd40;
	ld.global.f64 	%fd12, [%rd49];
	mul.lo.s32 	%r62, %r42, 3;
	mul.wide.s32 	%rd50, %r62, 8;
	add.s64 	%rd51, %rd18, %rd50;
	ld.global.f64 	%fd13, [%rd51+-24];
	ld.global.f64 	%fd14, [%rd51+-16];
	ld.global.f64 	%fd15, [%rd51+-8];
	mul.lo.s32 	%r63, %r43, 3;
	mul.wide.s32 	%rd52, %r63, 8;
	add.s64 	%rd53, %rd18, %rd52;
	ld.global.f64 	%fd16, [%rd53+-24];
	ld.global.f64 	%fd17, [%rd53+-16];
	ld.global.f64 	%fd18, [%rd53+-8];
	mul.lo.s32 	%r64, %r44, 3;
	mul.wide.s32 	%rd54, %r64, 8;
	add.s64 	%rd55, %rd18, %rd54;
	ld.global.f64 	%fd19, [%rd55+-24];
	ld.global.f64 	%fd20, [%rd55+-16];
	ld.global.f64 	%fd21, [%rd55+-8];
	mul.lo.s32 	%r65, %r45, 3;
	mul.wide.s32 	%rd56, %r65, 8;
	add.s64 	%rd57, %rd18, %rd56;
	ld.global.f64 	%fd22, [%rd57+-24];
	ld.global.f64 	%fd23, [%rd57+-16];
	ld.global.f64 	%fd24, [%rd57+-8];
	add.f64 	%fd25, %fd1, %fd2;
	add.f64 	%fd26, %fd3, %fd4;
	mul.f64 	%fd113, %fd25, %fd26;
	add.f64 	%fd27, %fd25, %fd26;
	div.rn.f64 	%fd28, %fd113, %fd27;
	sub.f64 	%fd114, %fd13, %fd16;
	sub.f64 	%fd115, %fd14, %fd17;
	mul.f64 	%fd116, %fd115, %fd115;
	fma.rn.f64 	%fd117, %fd114, %fd114, %fd116;
	sub.f64 	%fd118, %fd15, %fd18;
	fma.rn.f64 	%fd119, %fd118, %fd118, %fd117;
	sub.f64 	%fd120, %fd19, %fd22;
	sub.f64 	%fd121, %fd20, %fd23;
	mul.f64 	%fd122, %fd121, %fd121;
	fma.rn.f64 	%fd123, %fd120, %fd120, %fd122;
	sub.f64 	%fd124, %fd21, %fd24;
	fma.rn.f64 	%fd29, %fd124, %fd124, %fd123;
	neg.f64 	%fd125, %fd2;
	mul.f64 	%fd126, %fd1, %fd125;
	div.rn.f64 	%fd127, %fd126, %fd25;
	mul.f64 	%fd30, %fd127, %fd119;
	fma.rn.f64 	%fd128, %fd30, 0d3FF71547652B82FE, 0d4338000000000000;
	{
	.reg .b32 %temp; 
	mov.b64 	{%r7, %temp}, %fd128;
	}
	mov.f64 	%fd129, 0dC338000000000000;
	add.rn.f64 	%fd130, %fd128, %fd129;
	fma.rn.f64 	%fd131, %fd130, 0dBFE62E42FEFA39EF, %fd30;
	fma.rn.f64 	%fd132, %fd130, 0dBC7ABC9E3B39803F, %fd131;
	fma.rn.f64 	%fd133, %fd132, 0d3E5ADE1569CE2BDF, 0d3E928AF3FCA213EA;
	fma.rn.f64 	%fd134, %fd133, %fd132, 0d3EC71DEE62401315;
	fma.rn.f64 	%fd135, %fd134, %fd132, 0d3EFA01997C89EB71;
	fma.rn.f64 	%fd136, %fd135, %fd132, 0d3F2A01A014761F65;
	fma.rn.f64 	%fd137, %fd136, %fd132, 0d3F56C16C1852B7AF;
	fma.rn.f64 	%fd138, %fd137, %fd132, 0d3F81111111122322;
	fma.rn.f64 	%fd139, %fd138, %fd132, 0d3FA55555555502A1;
	fma.rn.f64 	%fd140, %fd139, %fd132, 0d3FC5555555555511;
	fma.rn.f64 	%fd141, %fd140, %fd132, 0d3FE000000000000B;
	fma.rn.f64 	%fd142, %fd141, %fd132, 0d3FF0000000000000;
	fma.rn.f64 	%fd143, %fd142, %fd132, 0d3FF0000000000000;
	{
	.reg .b32 %temp; 
	mov.b64 	{%r8, %temp}, %fd143;
	}
	{
	.reg .b32 %temp; 
	mov.b64 	{%temp, %r9}, %fd143;
	}
	shl.b32 	%r66, %r7, 20;
	add.s32 	%r67, %r66, %r9;
	mov.b64 	%fd1063, {%r8, %r67};
	{
	.reg .b32 %temp; 
	mov.b64 	{%temp, %r68}, %fd30;
	}
	mov.b32 	%f8, %r68;
	abs.f32 	%f1, %f8;
	setp.lt.f32 	%p2, %f1, 0f4086232B;
	@%p2 bra 	$L__BB0_4;
	setp.lt.f64 	%p3, %fd30, 0d0000000000000000;
	add.f64 	%fd144, %fd30, 0d7FF0000000000000;
	selp.f64 	%fd1063, 0d0000000000000000, %fd144, %p3;
	setp.geu.f32 	%p4, %f1, 0f40874800;
	@%p4 bra 	$L__BB0_4;
	shr.u32 	%r69, %r7, 31;
	add.s32 	%r70, %r7, %r69;
	shr.s32 	%r71, %r70, 1;
	shl.b32 	%r72, %r71, 20;
	add.s32 	%r73, %r9, %r72;
	mov.b64 	%fd145, {%r8, %r73};
	sub.s32 	%r74, %r7, %r71;
	shl.b32 	%r75, %r74, 20;
	add.s32 	%r76, %r75, 1072693248;
	mov.b32 	%r77, 0;
	mov.b64 	%fd146, {%r77, %r76};
	mul.f64 	%fd1063, %fd146, %fd145;
$L__BB0_4:
	neg.f64 	%fd147, %fd4;
	mul.f64 	%fd148, %fd3, %fd147;
	div.rn.f64 	%fd149, %fd148, %fd26;
	mul.f64 	%fd35, %fd149, %fd29;
	fma.rn.f64 	%fd150, %fd35, 0d3FF71547652B82FE, 0d4338000000000000;
	{
	.reg .b32 %temp; 
	mov.b64 	{%r10, %temp}, %fd150;
	}
	mov.f64 	%fd151, 0dC338000000000000;
	add.rn.f64 	%fd152, %fd150, %fd151;
	fma.rn.f64 	%fd153, %fd152, 0dBFE62E42FEFA39EF, %fd35;
	fma.rn.f64 	%fd154, %fd152, 0dBC7ABC9E3B39803F, %fd153;
	fma.rn.f64 	%fd155, %fd154, 0d3E5ADE1569CE2BDF, 0d3E928AF3FCA213EA;
	fma.rn.f64 	%fd156, %fd155, %fd154, 0d3EC71DEE62401315;
	fma.rn.f64 	%fd157, %fd156, %fd154, 0d3EFA01997C89EB71;
	fma.rn.f64 	%fd158, %fd157, %fd154, 0d3F2A01A014761F65;
	fma.rn.f64 	%fd159, %fd158, %fd154, 0d3F56C16C1852B7AF;
	fma.rn.f64 	%fd160, %fd159, %fd154, 0d3F81111111122322;
	fma.rn.f64 	%fd161, %fd160, %fd154, 0d3FA55555555502A1;
	fma.rn.f64 	%fd162, %fd161, %fd154, 0d3FC5555555555511;
	fma.rn.f64 	%fd163, %fd162, %fd154, 0d3FE000000000000B;
	fma.rn.f64 	%fd164, %fd163, %fd154, 0d3FF0000000000000;
	fma.rn.f64 	%fd165, %fd164, %fd154, 0d3FF0000000000000;
	{
	.reg .b32 %temp; 
	mov.b64 	{%r11, %temp}, %fd165;
	}
	{
	.reg .b32 %temp; 
	mov.b64 	{%temp, %r12}, %fd165;
	}
	shl.b32 	%r78, %r10, 20;
	add.s32 	%r79, %r78, %r12;
	mov.b64 	%fd1064, {%r11, %r79};
	{
	.reg .b32 %temp; 
	mov.b64 	{%temp, %r80}, %fd35;
	}
	mov.b32 	%f9, %r80;
	abs.f32 	%f2, %f9;
	setp.lt.f32 	%p5, %f2, 0f4086232B;
	@%p5 bra 	$L__BB0_7;
	setp.lt.f64 	%p6, %fd35, 0d0000000000000000;
	add.f64 	%fd166, %fd35, 0d7FF0000000000000;
	selp.f64 	%fd1064, 0d0000000000000000, %fd166, %p6;
	setp.geu.f32 	%p7, %f2, 0f40874800;
	@%p7 bra 	$L__BB0_7;
	shr.u32 	%r81, %r10, 31;
	add.s32 	%r82, %r10, %r81;
	shr.s32 	%r83, %r82, 1;
	shl.b32 	%r84, %r83, 20;
	add.s32 	%r85, %r12, %r84;
	mov.b64 	%fd167, {%r11, %r85};
	sub.s32 	%r86, %r10, %r83;
	shl.b32 	%r87, %r86, 20;
	add.s32 	%r88, %r87, 1072693248;
	mov.b32 	%r89, 0;
	mov.b64 	%fd168, {%r89, %r88};
	mul.f64 	%fd1064, %fd168, %fd167;
$L__BB0_7:
	div.rn.f64 	%fd170, %fd28, 0d400921FB54442D18;
	sqrt.rn.f64 	%fd171, %fd170;
	mov.f64 	%fd172, 0d400921FB54442D18;
	div.rn.f64 	%fd173, %fd172, %fd25;
	sqrt.rn.f64 	%fd174, %fd173;
	mul.f64 	%fd175, %fd174, %fd171;
	mul.f64 	%fd176, %fd173, %fd175;
	div.rn.f64 	%fd177, %fd172, %fd26;
	sqrt.rn.f64 	%fd178, %fd177;
	mul.f64 	%fd179, %fd178, %fd176;
	mul.f64 	%fd180, %fd177, %fd179;
	mul.f64 	%fd181, %fd180, %fd1063;
	mul.f64 	%fd40, %fd181, %fd1064;
	mul.f64 	%fd182, %fd2, %fd16;
	fma.rn.f64 	%fd183, %fd1, %fd13, %fd182;
	div.rn.f64 	%fd41, %fd183, %fd25;
	mul.f64 	%fd184, %fd2, %fd17;
	fma.rn.f64 	%fd185, %fd1, %fd14, %fd184;
	div.rn.f64 	%fd42, %fd185, %fd25;
	mul.f64 	%fd186, %fd2, %fd18;
	fma.rn.f64 	%fd187, %fd1, %fd15, %fd186;
	div.rn.f64 	%fd43, %fd187, %fd25;
	mul.f64 	%fd188, %fd4, %fd22;
	fma.rn.f64 	%fd189, %fd3, %fd19, %fd188;
	div.rn.f64 	%fd44, %fd189, %fd26;
	mul.f64 	%fd190, %fd4, %fd23;
	fma.rn.f64 	%fd191, %fd3, %fd20, %fd190;
	div.rn.f64 	%fd45, %fd191, %fd26;
	mul.f64 	%fd192, %fd4, %fd24;
	fma.rn.f64 	%fd193, %fd3, %fd21, %fd192;
	div.rn.f64 	%fd46, %fd193, %fd26;
	mul.f64 	%fd194, %fd26, %fd44;
	fma.rn.f64 	%fd195, %fd25, %fd41, %fd194;
	div.rn.f64 	%fd47, %fd195, %fd27;
	mul.f64 	%fd196, %fd26, %fd45;
	fma.rn.f64 	%fd197, %fd25, %fd42, %fd196;
	div.rn.f64 	%fd48, %fd197, %fd27;
	mul.f64 	%fd198, %fd26, %fd46;
	fma.rn.f64 	%fd199, %fd25, %fd43, %fd198;
	div.rn.f64 	%fd49, %fd199, %fd27;
	sub.f64 	%fd200, %fd41, %fd44;
	sub.f64 	%fd201, %fd42, %fd45;
	mul.f64 	%fd202, %fd201, %fd201;
	fma.rn.f64 	%fd203, %fd200, %fd200, %fd202;
	sub.f64 	%fd204, %fd43, %fd46;
	fma.rn.f64 	%fd205, %fd204, %fd204, %fd203;
	mul.f64 	%fd50, %fd28, %fd205;
	shl.b32 	%r91, %r3, 6;
	shl.b32 	%r92, %r4, 4;
	add.s32 	%r93, %r92, %r91;
	shl.b32 	%r94, %r5, 2;
	add.s32 	%r95, %r93, %r94;
	add.s32 	%r90, %r95, %r6;
	setp.gt.s32 	%p8, %r90, 67;
	@%p8 bra 	$L__BB0_21;
	setp.eq.s32 	%p11, %r90, 0;
	@%p11 bra 	$L__BB0_39;
	setp.eq.s32 	%p12, %r90, 64;
	@%p12 bra 	$L__BB0_10;
	bra.uni 	$L__BB0_78;
$L__BB0_10:
	mov.f64 	%fd838, 0d3FE0000000000000;
	copysign.f64 	%fd839, %fd50, %fd838;
	add.rz.f64 	%fd840, %fd50, %fd839;
	cvt.rzi.f64.f64 	%fd54, %fd840;
	setp.eq.f64 	%p53, %fd54, 0d0000000000000000;
	mov.f64 	%fd56, 0d3FF0000000000000;
	@%p53 bra 	$L__BB0_12;
	sqrt.rn.f64 	%fd841, %fd50;
	abs.f64 	%fd842, %fd841;
	fma.rn.f64 	%fd843, %fd842, 0dBCF0679AFBA6F279, 0d3D47088FDB46FA5F;
	fma.rn.f64 	%fd844, %fd843, %fd842, 0dBD8DF9F9B976A9B2;
	fma.rn.f64 	%fd845, %fd844, %fd842, 0d3DC7F1F5590CC332;
	fma.rn.f64 	%fd846, %fd845, %fd842, 0dBDFA28A3CD2D56C4;
	fma.rn.f64 	%fd847, %fd846, %fd842, 0d3E2485EE67835925;
	fma.rn.f64 	%fd848, %fd847, %fd842, 0dBE476DB45919F583;
	fma.rn.f64 	%fd849, %fd848, %fd842, 0d3E62D698D98C8D71;
	fma.rn.f64 	%fd850, %fd849, %fd842, 0dBE720A2C7155D5C6;
	fma.rn.f64 	%fd851, %fd850, %fd842, 0dBE41D29B37CA1397;
	fma.rn.f64 	%fd852, %fd851, %fd842, 0d3EA2EF6CC0F67A49;
	fma.rn.f64 	%fd853, %fd852, %fd842, 0dBEC102B892333B6F;
	fma.rn.f64 	%fd854, %fd853, %fd842, 0d3ECA30375BA9A84E;
	fma.rn.f64 	%fd855, %fd854, %fd842, 0d3ECAAD18DEDEA43E;
	fma.rn.f64 	%fd856, %fd855, %fd842, 0dBEFF05355BC5B225;
	fma.rn.f64 	%fd857, %fd856, %fd842, 0d3F10E37A3108BC8B;
	fma.rn.f64 	%fd858, %fd857, %fd842, 0d3EFB292D828E5CB2;
	fma.rn.f64 	%fd859, %fd858, %fd842, 0dBF4356626EBF9BFA;
	fma.rn.f64 	%fd860, %fd859, %fd842, 0d3F5BCA68F73D6AFC;
	fma.rn.f64 	%fd861, %fd860, %fd842, 0dBF2B6B69EBBC280B;
	fma.rn.f64 	%fd862, %fd861, %fd842, 0dBF9396685912A453;
	fma.rn.f64 	%fd863, %fd862, %fd842, 0d3FBA4F4E2A1ABEF8;
	fma.rn.f64 	%fd864, %fd863, %fd842, 0d3FE45F306DC9C8BB;
	fma.rn.f64 	%fd865, %fd864, %fd842, 0d3FC06EBA8214DB69;
	fma.rn.f64 	%fd866, %fd865, %fd842, %fd842;
	sub.f64 	%fd867, %fd842, %fd866;
	fma.rn.f64 	%fd868, %fd865, %fd842, %fd867;
	neg.f64 	%fd869, %fd866;
	neg.f64 	%fd870, %fd868;
	cvt.rn.f32.f64 	%f44, %fd866;
	mul.f32 	%f45, %f44, 0fBFB8AA3B;
	cvt.rni.f32.f32 	%f46, %f45;
	cvt.f64.f32 	%fd871, %f46;
	fma.rn.f64 	%fd872, %fd871, 0dBFE62E42FEFA39EF, %fd869;
	fma.rn.f64 	%fd873, %fd872, 0d3E5AE904A4741B81, 0d3E928A27F89B6999;
	fma.rn.f64 	%fd874, %fd873, %fd872, 0d3EC71DE715FF7E07;
	fma.rn.f64 	%fd875, %fd874, %fd872, 0d3EFA019A6B0AC45A;
	fma.rn.f64 	%fd876, %fd875, %fd872, 0d3F2A01A017EED94F;
	fma.rn.f64 	%fd877, %fd876, %fd872, 0d3F56C16C17F2A71B;
	fma.rn.f64 	%fd878, %fd877, %fd872, 0d3F811111111173C4;
	fma.rn.f64 	%fd879, %fd878, %fd872, 0d3FA555555555211A;
	fma.rn.f64 	%fd880, %fd879, %fd872, 0d3FC5555555555540;
	fma.rn.f64 	%fd881, %fd880, %fd872, 0d3FE0000000000005;
	mul.f64 	%fd882, %fd872, %fd881;
	fma.rn.f64 	%fd883, %fd882, %fd872, %fd870;
	add.f64 	%fd884, %fd872, %fd883;
	ex2.approx.ftz.f32 	%f47, %f46;
	cvt.f64.f32 	%fd885, %f47;
	mov.f64 	%fd886, 0d3FF0000000000000;
	sub.f64 	%fd887, %fd886, %fd885;
	neg.f64 	%fd888, %fd884;
	fma.rn.f64 	%fd889, %fd888, %fd885, %fd887;
	setp.ge.f64 	%p54, %fd842, 0d4017AFB48DC96626;
	selp.f64 	%fd890, 0d3FF0000000000000, %fd889, %p54;
	copysign.f64 	%fd891, %fd841, %fd890;
	mul.f64 	%fd892, %fd891, 0d3FE0000000000000;
	mov.f64 	%fd893, 0d400921FB54442D18;
	div.rn.f64 	%fd894, %fd893, %fd50;
	sqrt.rn.f64 	%fd895, %fd894;
	mul.f64 	%fd896, %fd895, %fd892;
	cvt.rn.f32.f64 	%f48, %fd896;
	cvt.f64.f32 	%fd56, %f48;
$L__BB0_12:
	setp.eq.f64 	%p55, %fd54, 0d0000000000000000;
	mov.f64 	%fd62, 0d3FD5555560000000;
	@%p55 bra 	$L__BB0_17;
	neg.f64 	%fd898, %fd50;
	fma.rn.f64 	%fd899, %fd50, 0dBFF71547652B82FE, 0d4338000000000000;
	{
	.reg .b32 %temp; 
	mov.b64 	{%r13, %temp}, %fd899;
	}
	mov.f64 	%fd900, 0dC338000000000000;
	add.rn.f64 	%fd901, %fd899, %fd900;
	fma.rn.f64 	%fd902, %fd901, 0dBFE62E42FEFA39EF, %fd898;
	fma.rn.f64 	%fd903, %fd901, 0dBC7ABC9E3B39803F, %fd902;
	fma.rn.f64 	%fd904, %fd903, 0d3E5ADE1569CE2BDF, 0d3E928AF3FCA213EA;
	fma.rn.f64 	%fd905, %fd904, %fd903, 0d3EC71DEE62401315;
	fma.rn.f64 	%fd906, %fd905, %fd903, 0d3EFA01997C89EB71;
	fma.rn.f64 	%fd907, %fd906, %fd903, 0d3F2A01A014761F65;
	fma.rn.f64 	%fd908, %fd907, %fd903, 0d3F56C16C1852B7AF;
	fma.rn.f64 	%fd909, %fd908, %fd903, 0d3F81111111122322;
	fma.rn.f64 	%fd910, %fd909, %fd903, 0d3FA55555555502A1;
	fma.rn.f64 	%fd911, %fd910, %fd903, 0d3FC5555555555511;
	fma.rn.f64 	%fd912, %fd911, %fd903, 0d3FE000000000000B;
	fma.rn.f64 	%fd913, %fd912, %fd903, 0d3FF0000000000000;
	fma.rn.f64 	%fd914, %fd913, %fd903, 0d3FF0000000000000;
	{
	.reg .b32 %temp; 
	mov.b64 	{%r14, %temp}, %fd914;
	}
	{
	.reg .b32 %temp; 
	mov.b64 	{%temp, %r15}, %fd914;
	}
	shl.b32 	%r152, %r13, 20;
	add.s32 	%r153, %r152, %r15;
	mov.b64 	%fd1067, {%r14, %r153};
	{
	.reg .b32 %temp; 
	mov.b64 	{%temp, %r154}, %fd898;
	}
	mov.b32 	%f49, %r154;
	abs.f32 	%f3, %f49;
	setp.lt.f32 	%p56, %f3, 0f4086232B;
	@%p56 bra 	$L__BB0_16;
	setp.gt.f64 	%p57, %fd50, 0d0000000000000000;
	mov.f64 	%fd915, 0d7FF0000000000000;
	sub.f64 	%fd916, %fd915, %fd50;
	selp.f64 	%fd1067, 0d0000000000000000, %fd916, %p57;
	setp.geu.f32 	%p58, %f3, 0f40874800;
	@%p58 bra 	$L__BB0_16;
	shr.u32 	%r155, %r13, 31;
	add.s32 	%r156, %r13, %r155;
	shr.s32 	%r157, %r156, 1;
	shl.b32 	%r158, %r157, 20;
	add.s32 	%r159, %r15, %r158;
	mov.b64 	%fd917, {%r14, %r159};
	sub.s32 	%r160, %r13, %r157;
	shl.b32 	%r161, %r160, 20;
	add.s32 	%r162, %r161, 1072693248;
	mov.b32 	%r163, 0;
	mov.b64 	%fd918, {%r163, %r162};
	mul.f64 	%fd1067, %fd918, %fd917;
$L__BB0_16:
	sqrt.rn.f64 	%fd919, %fd50;
	add.f64 	%fd920, %fd919, %fd919;
	mul.f64 	%fd921, %fd920, %fd1067;
	abs.f64 	%fd922, %fd919;
	fma.rn.f64 	%fd923, %fd922, 0dBCF0679AFBA6F279, 0d3D47088FDB46FA5F;
	fma.rn.f64 	%fd924, %fd923, %fd922, 0dBD8DF9F9B976A9B2;
	fma.rn.f64 	%fd925, %fd924, %fd922, 0d3DC7F1F5590CC332;
	fma.rn.f64 	%fd926, %fd925, %fd922, 0dBDFA28A3CD2D56C4;
	fma.rn.f64 	%fd927, %fd926, %fd922, 0d3E2485EE67835925;
	fma.rn.f64 	%fd928, %fd927, %fd922, 0dBE476DB45919F583;
	fma.rn.f64 	%fd929, %fd928, %fd922, 0d3E62D698D98C8D71;
	fma.rn.f64 	%fd930, %fd929, %fd922, 0dBE720A2C7155D5C6;
	fma.rn.f64 	%fd931, %fd930, %fd922, 0dBE41D29B37CA1397;
	fma.rn.f64 	%fd932, %fd931, %fd922, 0d3EA2EF6CC0F67A49;
	fma.rn.f64 	%fd933, %fd932, %fd922, 0dBEC102B892333B6F;
	fma.rn.f64 	%fd934, %fd933, %fd922, 0d3ECA30375BA9A84E;
	fma.rn.f64 	%fd935, %fd934, %fd922, 0d3ECAAD18DEDEA43E;
	fma.rn.f64 	%fd936, %fd935, %fd922, 0dBEFF05355BC5B225;
	fma.rn.f64 	%fd937, %fd936, %fd922, 0d3F10E37A3108BC8B;
	fma.rn.f64 	%fd938, %fd937, %fd922, 0d3EFB292D828E5CB2;
	fma.rn.f64 	%fd939, %fd938, %fd922, 0dBF4356626EBF9BFA;
	fma.rn.f64 	%fd940, %fd939, %fd922, 0d3F5BCA68F73D6AFC;
	fma.rn.f64 	%fd941, %fd940, %fd922, 0dBF2B6B69EBBC280B;
	fma.rn.f64 	%fd942, %fd941, %fd922, 0dBF9396685912A453;
	fma.rn.f64 	%fd943, %fd942, %fd922, 0d3FBA4F4E2A1ABEF8;
	fma.rn.f64 	%fd944, %fd943, %fd922, 0d3FE45F306DC9C8BB;
	fma.rn.f64 	%fd945, %fd944, %fd922, 0d3FC06EBA8214DB69;
	fma.rn.f64 	%fd946, %fd945, %fd922, %fd922;
	sub.f64 	%fd947, %fd922, %fd946;
	fma.rn.f64 	%fd948, %fd945, %fd922, %fd947;
	neg.f64 	%fd949, %fd946;
	neg.f64 	%fd950, %fd948;
	cvt.rn.f32.f64 	%f50, %fd946;
	mul.f32 	%f51, %f50, 0fBFB8AA3B;
	cvt.rni.f32.f32 	%f52, %f51;
	cvt.f64.f32 	%fd951, %f52;
	fma.rn.f64 	%fd952, %fd951, 0dBFE62E42FEFA39EF, %fd949;
	fma.rn.f64 	%fd953, %fd952, 0d3E5AE904A4741B81, 0d3E928A27F89B6999;
	fma.rn.f64 	%fd954, %fd953, %fd952, 0d3EC71DE715FF7E07;
	fma.rn.f64 	%fd955, %fd954, %fd952, 0d3EFA019A6B0AC45A;
	fma.rn.f64 	%fd956, %fd955, %fd952, 0d3F2A01A017EED94F;
	fma.rn.f64 	%fd957, %fd956, %fd952, 0d3F56C16C17F2A71B;
	fma.rn.f64 	%fd958, %fd957, %fd952, 0d3F811111111173C4;
	fma.rn.f64 	%fd959, %fd958, %fd952, 0d3FA555555555211A;
	fma.rn.f64 	%fd960, %fd959, %fd952, 0d3FC5555555555540;
	fma.rn.f64 	%fd961, %fd960, %fd952, 0d3FE0000000000005;
	mul.f64 	%fd962, %fd952, %fd961;
	fma.rn.f64 	%fd963, %fd962, %fd952, %fd950;
	add.f64 	%fd964, %fd952, %fd963;
	ex2.approx.ftz.f32 	%f53, %f52;
	cvt.f64.f32 	%fd965, %f53;
	mov.f64 	%fd966, 0d3FF0000000000000;
	sub.f64 	%fd967, %fd966, %fd965;
	neg.f64 	%fd968, %fd964;
	fma.rn.f64 	%fd969, %fd968, %fd965, %fd967;
	setp.ge.f64 	%p59, %fd922, 0d4017AFB48DC96626;
	selp.f64 	%fd970, 0d3FF0000000000000, %fd969, %p59;
	copysign.f64 	%fd971, %fd919, %fd970;
	mul.f64 	%fd972, %fd971, 0d3FFC5BF891B4EF6A;
	sub.f64 	%fd973, %fd972, %fd921;
	mul.f64 	%fd974, %fd973, 0d3FD0000000000000;
	mul.f64 	%fd975, %fd50, %fd919;
	div.rn.f64 	%fd976, %fd974, %fd975;
	cvt.rn.f32.f64 	%f54, %fd976;
	cvt.f64.f32 	%fd62, %f54;
$L__BB0_17:
	setp.eq.s32 	%p60, %r2, 3;
	@%p60 bra 	$L__BB0_43;
	setp.eq.s32 	%p61, %r2, 2;
	@%p61 bra 	$L__BB0_42;
	setp.ne.s32 	%p62, %r2, 1;
	@%p62 bra 	$L__BB0_78;
	sub.f64 	%fd988, %fd47, %fd41;
	mul.f64 	%fd989, %fd988, %fd62;
	sub.f64 	%fd990, %fd41, %fd13;
	fma.rn.f64 	%fd991, %fd990, %fd56, %fd989;
	add.f64 	%fd992, %fd991, %fd991;
	mul.f64 	%fd1079, %fd40, %fd992;
	bra.uni 	$L__BB0_78;
$L__BB0_21:
	setp.eq.s32 	%p9, %r90, 68;
	@%p9 bra 	$L__BB0_44;
	setp.eq.s32 	%p10, %r90, 80;
	@%p10 bra 	$L__BB0_23;
	bra.uni 	$L__BB0_78;
$L__BB0_23:
	ld.global.u32 	%r23, [%rd1+24];
	mov.f64 	%fd207, 0d3FE0000000000000;
	copysign.f64 	%fd208, %fd50, %fd207;
	add.rz.f64 	%fd209, %fd50, %fd208;
	cvt.rzi.f64.f64 	%fd89, %fd209;
	setp.eq.f64 	%p13, %fd89, 0d0000000000000000;
	mov.f64 	%fd91, 0d3FF0000000000000;
	@%p13 bra 	$L__BB0_25;
	sqrt.rn.f64 	%fd210, %fd50;
	abs.f64 	%fd211, %fd210;
	fma.rn.f64 	%fd212, %fd211, 0dBCF0679AFBA6F279, 0d3D47088FDB46FA5F;
	fma.rn.f64 	%fd213, %fd212, %fd211, 0dBD8DF9F9B976A9B2;
	fma.rn.f64 	%fd214, %fd213, %fd211, 0d3DC7F1F5590CC332;
	fma.rn.f64 	%fd215, %fd214, %fd211, 0dBDFA28A3CD2D56C4;
	fma.rn.f64 	%fd216, %fd215, %fd211, 0d3E2485EE67835925;
	fma.rn.f64 	%fd217, %fd216, %fd211, 0dBE476DB45919F583;
	fma.rn.f64 	%fd218, %fd217, %fd211, 0d3E62D698D98C8D71;
	fma.rn.f64 	%fd219, %fd218, %fd211, 0dBE720A2C7155D5C6;
	fma.rn.f64 	%fd220, %fd219, %fd211, 0dBE41D29B37CA1397;
	fma.rn.f64 	%fd221, %fd220, %fd211, 0d3EA2EF6CC0F67A49;
	fma.rn.f64 	%fd222, %fd221, %fd211, 0dBEC102B892333B6F;
	fma.rn.f64 	%fd223, %fd222, %fd211, 0d3ECA30375BA9A84E;
	fma.rn.f64 	%fd224, %fd223, %fd211, 0d3ECAAD18DEDEA43E;
	fma.rn.f64 	%fd225, %fd224, %fd211, 0dBEFF05355BC5B225;
	fma.rn.f64 	%fd226, %fd225, %fd211, 0d3F10E37A3108BC8B;
	fma.rn.f64 	%fd227, %fd226, %fd211, 0d3EFB292D828E5CB2;
	fma.rn.f64 	%fd228, %fd227, %fd211, 0dBF4356626EBF9BFA;
	fma.rn.f64 	%fd229, %fd228, %fd211, 0d3F5BCA68F73D6AFC;
	fma.rn.f64 	%fd230, %fd229, %fd211, 0dBF2B6B69EBBC280B;
	fma.rn.f64 	%fd231, %fd230, %fd211, 0dBF9396685912A453;
	fma.rn.f64 	%fd232, %fd231, %fd211, 0d3FBA4F4E2A1ABEF8;
	fma.rn.f64 	%fd233, %fd232, %fd211, 0d3FE45F306DC9C8BB;
	fma.rn.f64 	%fd234, %fd233, %fd211, 0d3FC06EBA8214DB69;
	fma.rn.f64 	%fd235, %fd234, %fd211, %fd211;
	sub.f64 	%fd236, %fd211, %fd235;
	fma.rn.f64 	%fd237, %fd234, %fd211, %fd236;
	neg.f64 	%fd238, %fd235;
	neg.f64 	%fd239, %fd237;
	cvt.rn.f32.f64 	%f10, %fd235;
	mul.f32 	%f11, %f10, 0fBFB8AA3B;
	cvt.rni.f32.f32 	%f12, %f11;
	cvt.f64.f32 	%fd240, %f12;
	fma.rn.f64 	%fd241, %fd240, 0dBFE62E42FEFA39EF, %fd238;
	fma.rn.f64 	%fd242, %fd241, 0d3E5AE904A4741B81, 0d3E928A27F89B6999;
	fma.rn.f64 	%fd243, %fd242, %fd241, 0d3EC71DE715FF7E07;
	fma.rn.f64 	%fd244, %fd243, %fd241, 0d3EFA019A6B0AC45A;
	fma.rn.f64 	%fd245, %fd244, %fd241, 0d3F2A01A017EED94F;
	fma.rn.f64 	%fd246, %fd245, %fd241, 0d3F56C16C17F2A71B;
	fma.rn.f64 	%fd247, %fd246, %fd241, 0d3F811111111173C4;
	fma.rn.f64 	%fd248, %fd247, %fd241, 0d3FA555555555211A;
	fma.rn.f64 	%fd249, %fd248, %fd241, 0d3FC5555555555540;
	fma.rn.f64 	%fd250, %fd249, %fd241, 0d3FE0000000000005;
	mul.f64 	%fd251, %fd241, %fd250;
	fma.rn.f64 	%fd252, %fd251, %fd241, %fd239;
	add.f64 	%fd253, %fd241, %fd252;
	ex2.approx.ftz.f32 	%f13, %f12;
	cvt.f64.f32 	%fd254, %f13;
	mov.f64 	%fd255, 0d3FF0000000000000;
	sub.f64 	%fd256, %fd255, %fd254;
	neg.f64 	%fd257, %fd253;
	fma.rn.f64 	%fd258, %fd257, %fd254, %fd256;
	setp.ge.f64 	%p14, %fd211, 0d4017AFB48DC96626;
	selp.f64 	%fd259, 0d3FF0000000000000, %fd258, %p14;
	copysign.f64 	%fd260, %fd210, %fd259;
	mul.f64 	%fd261, %fd260, 0d3FE0000000000000;
	mov.f64 	%fd262, 0d400921FB54442D18;
	div.rn.f64 	%fd263, %fd262, %fd50;
	sqrt.rn.f64 	%fd264, %fd263;
	mul.f64 	%fd265, %fd264, %fd261;
	cvt.rn.f32.f64 	%f14, %fd265;
	cvt.f64.f32 	%fd91, %f14;
$L__BB0_25:
	sqrt.rn.f64 	%fd92, %fd50;
	mov.f64 	%fd98, 0d3FD5555560000000;
	@%p13 bra 	$L__BB0_30;
	neg.f64 	%fd267, %fd50;
	fma.rn.f64 	%fd268, %fd50, 0dBFF71547652B82FE, 0d4338000000000000;
	{
	.reg .b32 %temp; 
	mov.b64 	{%r24, %temp}, %fd268;
	}
	mov.f64 	%fd269, 0dC338000000000000;
	add.rn.f64 	%fd270, %fd268, %fd269;
	fma.rn.f64 	%fd271, %fd270, 0dBFE62E42FEFA39EF, %fd267;
	fma.rn.f64 	%fd272, %fd270, 0dBC7ABC9E3B39803F, %fd271;
	fma.rn.f64 	%fd273, %fd272, 0d3E5ADE1569CE2BDF, 0d3E928AF3FCA213EA;
	fma.rn.f64 	%fd274, %fd273, %fd272, 0d3EC71DEE62401315;
	fma.rn.f64 	%fd275, %fd274, %fd272, 0d3EFA01997C89EB71;
	fma.rn.f64 	%fd276, %fd275, %fd272, 0d3F2A01A014761F65;
	fma.rn.f64 	%fd277, %fd276, %fd272, 0d3F56C16C1852B7AF;
	fma.rn.f64 	%fd278, %fd277, %fd272, 0d3F81111111122322;
	fma.rn.f64 	%fd279, %fd278, %fd272, 0d3FA55555555502A1;
	fma.rn.f64 	%fd280, %fd279, %fd272, 0d3FC5555555555511;
	fma.rn.f64 	%fd281, %fd280, %fd272, 0d3FE000000000000B;
	fma.rn.f64 	%fd282, %fd281, %fd272, 0d3FF0000000000000;
	fma.rn.f64 	%fd283, %fd282, %fd272, 0d3FF0000000000000;
	{
	.reg .b32 %temp; 
	mov.b64 	{%r25, %temp}, %fd283;
	}
	{
	.reg .b32 %temp; 
	mov.b64 	{%temp, %r26}, %fd283;
	}
	shl.b32 	%r96, %r24, 20;
	add.s32 	%r97, %r96, %r26;
	mov.b64 	%fd1075, {%r25, %r97};
	{
	.reg .b32 %temp; 
	mov.b64 	{%temp, %r98}, %fd267;
	}
	mov.b32 	%f15, %r98;
	abs.f32 	%f6, %f15;
	setp.lt.f32 	%p16, %f6, 0f4086232B;
	@%p16 bra 	$L__BB0_29;
	setp.gt.f64 	%p17, %fd50, 0d0000000000000000;
	mov.f64 	%fd284, 0d7FF0000000000000;
	sub.f64 	%fd285, %fd284, %fd50;
	selp.f64 	%fd1075, 0d0000000000000000, %fd285, %p17;
	setp.geu.f32 	%p18, %f6, 0f40874800;
	@%p18 bra 	$L__BB0_29;
	shr.u32 	%r99, %r24, 31;
	add.s32 	%r100, %r24, %r99;
	shr.s32 	%r101, %r100, 1;
	shl.b32 	%r102, %r101, 20;
	add.s32 	%r103, %r26, %r102;
	mov.b64 	%fd286, {%r25, %r103};
	sub.s32 	%r104, %r24, %r101;
	shl.b32 	%r105, %r104, 20;
	add.s32 	%r106, %r105, 1072693248;
	mov.b32 	%r107, 0;
	mov.b64 	%fd287, {%r107, %r106};
	mul.f64 	%fd1075, %fd287, %fd286;
$L__BB0_29:
	add.f64 	%fd288, %fd92, %fd92;
	mul.f64 	%fd289, %fd288, %fd1075;
	abs.f64 	%fd290, %fd92;
	fma.rn.f64 	%fd291, %fd290, 0dBCF0679AFBA6F279, 0d3D47088FDB46FA5F;
	fma.rn.f64 	%fd292, %fd291, %fd290, 0dBD8DF9F9B976A9B2;
	fma.rn.f64 	%fd293, %fd292, %fd290, 0d3DC7F1F5590CC332;
	fma.rn.f64 	%fd294, %fd293, %fd290, 0dBDFA28A3CD2D56C4;
	fma.rn.f64 	%fd295, %fd294, %fd290, 0d3E2485EE67835925;
	fma.rn.f64 	%fd296, %fd295, %fd290, 0dBE476DB45919F583;
	fma.rn.f64 	%fd297, %fd296, %fd290, 0d3E62D698D98C8D71;
	fma.rn.f64 	%fd298, %fd297, %fd290, 0dBE720A2C7155D5C6;
	fma.rn.f64 	%fd299, %fd298, %fd290, 0dBE41D29B37CA1397;
	fma.rn.f64 	%fd300, %fd299, %fd290, 0d3EA2EF6CC0F67A49;
	fma.rn.f64 	%fd301, %fd300, %fd290, 0dBEC102B892333B6F;
	fma.rn.f64 	%fd302, %fd301, %fd290, 0d3ECA30375BA9A84E;
	fma.rn.f64 	%fd303, %fd302, %fd290, 0d3ECAAD18DEDEA43E;
	fma.rn.f64 	%fd304, %fd303, %fd290, 0dBEFF05355BC5B225;
	fma.rn.f64 	%fd305, %fd304, %fd290, 0d3F10E37A3108BC8B;
	fma.rn.f64 	%fd306, %fd305, %fd290, 0d3EFB292D828E5CB2;
	fma.rn.f64 	%fd307, %fd306, %fd290, 0dBF4356626EBF9BFA;
	fma.rn.f64 	%fd308, %fd307, %fd290, 0d3F5BCA68F73D6AFC;
	fma.rn.f64 	%fd309, %fd308, %fd290, 0dBF2B6B69EBBC280B;
	fma.rn.f64 	%fd310, %fd309, %fd290, 0dBF9396685912A453;
	fma.rn.f64 	%fd311, %fd310, %fd290, 0d3FBA4F4E2A1ABEF8;
	fma.rn.f64 	%fd312, %fd311, %fd290, 0d3FE45F306DC9C8BB;
	fma.rn.f64 	%fd313, %fd312, %fd290, 0d3FC06EBA8214DB69;
	fma.rn.f64 	%fd314, %fd313, %fd290, %fd290;
	sub.f64 	%fd315, %fd290, %fd314;
	fma.rn.f64 	%fd316, %fd313, %fd290, %fd315;
	neg.f64 	%fd317, %fd314;
	neg.f64 	%fd318, %fd316;
	cvt.rn.f32.f64 	%f16, %fd314;
	mul.f32 	%f17, %f16, 0fBFB8AA3B;
	cvt.rni.f32.f32 	%f18, %f17;
	cvt.f64.f32 	%fd319, %f18;
	fma.rn.f64 	%fd320, %fd319, 0dBFE62E42FEFA39EF, %fd317;
	fma.rn.f64 	%fd321, %fd320, 0d3E5AE904A4741B81, 0d3E928A27F89B6999;
	fma.rn.f64 	%fd322, %fd321, %fd320, 0d3EC71DE715FF7E07;
	fma.rn.f64 	%fd323, %fd322, %fd320, 0d3EFA019A6B0AC45A;
	fma.rn.f64 	%fd324, %fd323, %fd320, 0d3F2A01A017EED94F;
	fma.rn.f64 	%fd325, %fd324, %fd320, 0d3F56C16C17F2A71B;
	fma.rn.f64 	%fd326, %fd325, %fd320, 0d3F811111111173C4;
	fma.rn.f64 	%fd327, %fd326, %fd320, 0d3FA555555555211A;
	fma.rn.f64 	%fd328, %fd327, %fd320, 0d3FC5555555555540;
	fma.rn.f64 	%fd329, %fd328, %fd320, 0d3FE0000000000005;
	mul.f64 	%fd330, %fd320, %fd329;
	fma.rn.f64 	%fd331, %fd330, %fd320, %fd318;
	add.f64 	%fd332, %fd320, %fd331;
	ex2.approx.ftz.f32 	%f19, %f18;
	cvt.f64.f32 	%fd333, %f19;
	mov.f64 	%fd334, 0d3FF0000000000000;
	sub.f64 	%fd335, %fd334, %fd333;
	neg.f64 	%fd336, %fd332;
	fma.rn.f64 	%fd337, %fd336, %fd333, %fd335;
	setp.ge.f64 	%p19, %fd290, 0d4017AFB48DC96626;
	selp.f64 	%fd338, 0d3FF0000000000000, %fd337, %p19;
	copysign.f64 	%fd339, %fd92, %fd338;
	mul.f64 	%fd340, %fd339, 0d3FFC5BF891B4EF6A;
	sub.f64 	%fd341, %fd340, %fd289;
	mul.f64 	%fd342, %fd341, 0d3FD0000000000000;
	mul.f64 	%fd343, %fd50, %fd92;
	div.rn.f64 	%fd344, %fd342, %fd343;
	cvt.rn.f32.f64 	%f20, %fd344;
	cvt.f64.f32 	%fd98, %f20;
$L__BB0_30:
	mov.f64 	%fd104, 0d3FC99999A0000000;
	@%p13 bra 	$L__BB0_35;
	neg.f64 	%fd346, %fd50;
	fma.rn.f64 	%fd347, %fd50, 0dBFF71547652B82FE, 0d4338000000000000;
	{
	.reg .b32 %temp; 
	mov.b64 	{%r27, %temp}, %fd347;
	}
	mov.f64 	%fd348, 0dC338000000000000;
	add.rn.f64 	%fd349, %fd347, %fd348;
	fma.rn.f64 	%fd350, %fd349, 0dBFE62E42FEFA39EF, %fd346;
	fma.rn.f64 	%fd351, %fd349, 0dBC7ABC9E3B39803F, %fd350;
	fma.rn.f64 	%fd352, %fd351, 0d3E5ADE1569CE2BDF, 0d3E928AF3FCA213EA;
	fma.rn.f64 	%fd353, %fd352, %fd351, 0d3EC71DEE62401315;
	fma.rn.f64 	%fd354, %fd353, %fd351, 0d3EFA01997C89EB71;
	fma.rn.f64 	%fd355, %fd354, %fd351, 0d3F2A01A014761F65;
	fma.rn.f64 	%fd356, %fd355, %fd351, 0d3F56C16C1852B7AF;
	fma.rn.f64 	%fd357, %fd356, %fd351, 0d3F81111111122322;
	fma.rn.f64 	%fd358, %fd357, %fd351, 0d3FA55555555502A1;
	fma.rn.f64 	%fd359, %fd358, %fd351, 0d3FC5555555555511;
	fma.rn.f64 	%fd360, %fd359, %fd351, 0d3FE000000000000B;
	fma.rn.f64 	%fd361, %fd360, %fd351, 0d3FF0000000000000;
	fma.rn.f64 	%fd362, %fd361, %fd351, 0d3FF0000000000000;
	{
	.reg .b32 %temp; 
	mov.b64 	{%r28, %temp}, %fd362;
	}
	{
	.reg .b32 %temp; 
	mov.b64 	{%temp, %r29}, %fd362;
	}
	shl.b32 	%r108, %r27, 20;
	add.s32 	%r109, %r108, %r29;
	mov.b64 	%fd1077, {%r28, %r109};
	{
	.reg .b32 %temp; 
	mov.b64 	{%temp, %r110}, %fd346;
	}
	mov.b32 	%f21, %r110;
	abs.f32 	%f7, %f21;
	setp.lt.f32 	%p21, %f7, 0f4086232B;
	@%p21 bra 	$L__BB0_34;
	setp.gt.f64 	%p22, %fd50, 0d0000000000000000;
	mov.f64 	%fd363, 0d7FF0000000000000;
	sub.f64 	%fd364, %fd363, %fd50;
	selp.f64 	%fd1077, 0d0000000000000000, %fd364, %p22;
	setp.geu.f32 	%p23, %f7, 0f40874800;
	@%p23 bra 	$L__BB0_34;
	shr.u32 	%r111, %r27, 31;
	add.s32 	%r112, %r27, %r111;
	shr.s32 	%r113, %r112, 1;
	shl.b32 	%r114, %r113, 20;
	add.s32 	%r115, %r29, %r114;
	mov.b64 	%fd365, {%r28, %r115};
	sub.s32 	%r116, %r27, %r113;
	shl.b32 	%r117, %r116, 20;
	add.s32 	%r118, %r117, 1072693248;
	mov.b32 	%r119, 0;
	mov.b64 	%fd366, {%r119, %r118};
	mul.f64 	%fd1077, %fd366, %fd365;
$L__BB0_34:
	mul.f64 	%fd367, %fd92, 0d4010000000000000;
	mul.f64 	%fd368, %fd50, %fd367;
	fma.rn.f64 	%fd369, %fd92, 0d4018000000000000, %fd368;
	abs.f64 	%fd370, %fd92;
	fma.rn.f64 	%fd371, %fd370, 0dBCF0679AFBA6F279, 0d3D47088FDB46FA5F;
	fma.rn.f64 	%fd372, %fd371, %fd370, 0dBD8DF9F9B976A9B2;
	fma.rn.f64 	%fd373, %fd372, %fd370, 0d3DC7F1F5590CC332;
	fma.rn.f64 	%fd374, %fd373, %fd370, 0dBDFA28A3CD2D56C4;
	fma.rn.f64 	%fd375, %fd374, %fd370, 0d3E2485EE67835925;
	fma.rn.f64 	%fd376, %fd375, %fd370, 0dBE476DB45919F583;
	fma.rn.f64 	%fd377, %fd376, %fd370, 0d3E62D698D98C8D71;
	fma.rn.f64 	%fd378, %fd377, %fd370, 0dBE720A2C7155D5C6;
	fma.rn.f64 	%fd379, %fd378, %fd370, 0dBE41D29B37CA1397;
	fma.rn.f64 	%fd380, %fd379, %fd370, 0d3EA2EF6CC0F67A49;
	fma.rn.f64 	%fd381, %fd380, %fd370, 0dBEC102B892333B6F;
	fma.rn.f64 	%fd382, %fd381, %fd370, 0d3ECA30375BA9A84E;
	fma.rn.f64 	%fd383, %fd382, %fd370, 0d3ECAAD18DEDEA43E;
	fma.rn.f64 	%fd384, %fd383, %fd370, 0dBEFF05355BC5B225;
	fma.rn.f64 	%fd385, %fd384, %fd370, 0d3F10E37A3108BC8B;
	fma.rn.f64 	%fd386, %fd385, %fd370, 0d3EFB292D828E5CB2;
	fma.rn.f64 	%fd387, %fd386, %fd370, 0dBF4356626EBF9BFA;
	fma.rn.f64 	%fd388, %fd387, %fd370, 0d3F5BCA68F73D6AFC;
	fma.rn.f64 	%fd389, %fd388, %fd370, 0dBF2B6B69EBBC280B;
	fma.rn.f64 	%fd390, %fd389, %fd370, 0dBF9396685912A453;
	fma.rn.f64 	%fd391, %fd390, %fd370, 0d3FBA4F4E2A1ABEF8;
	fma.rn.f64 	%fd392, %fd391, %fd370, 0d3FE45F306DC9C8BB;
	fma.rn.f64 	%fd393, %fd392, %fd370, 0d3FC06EBA8214DB69;
	fma.rn.f64 	%fd394, %fd393, %fd370, %fd370;
	sub.f64 	%fd395, %fd370, %fd394;
	fma.rn.f64 	%fd396, %fd393, %fd370, %fd395;
	neg.f64 	%fd397, %fd394;
	neg.f64 	%fd398, %fd396;
	cvt.rn.f32.f64 	%f22, %fd394;
	mul.f32 	%f23, %f22, 0fBFB8AA3B;
	cvt.rni.f32.f32 	%f24, %f23;
	cvt.f64.f32 	%fd399, %f24;
	fma.rn.f64 	%fd400, %fd399, 0dBFE62E42FEFA39EF, %fd397;
	fma.rn.f64 	%fd401, %fd400, 0d3E5AE904A4741B81, 0d3E928A27F89B6999;
	fma.rn.f64 	%fd402, %fd401, %fd400, 0d3EC71DE715FF7E07;
	fma.rn.f64 	%fd403, %fd402, %fd400, 0d3EFA019A6B0AC45A;
	fma.rn.f64 	%fd404, %fd403, %fd400, 0d3F2A01A017EED94F;
	fma.rn.f64 	%fd405, %fd404, %fd400, 0d3F56C16C17F2A71B;
	fma.rn.f64 	%fd406, %fd405, %fd400, 0d3F811111111173C4;
	fma.rn.f64 	%fd407, %fd406, %fd400, 0d3FA555555555211A;
	fma.rn.f64 	%fd408, %fd407, %fd400, 0d3FC5555555555540;
	fma.rn.f64 	%fd409, %fd408, %fd400, 0d3FE0000000000005;
	mul.f64 	%fd410, %fd400, %fd409;
	fma.rn.f64 	%fd411, %fd410, %fd400, %fd398;
	add.f64 	%fd412, %fd400, %fd411;
	ex2.approx.ftz.f32 	%f25, %f24;
	cvt.f64.f32 	%fd413, %f25;
	mov.f64 	%fd414, 0d3FF0000000000000;
	sub.f64 	%fd415, %fd414, %fd413;
	neg.f64 	%fd416, %fd412;
	fma.rn.f64 	%fd417, %fd416, %fd413, %fd415;
	setp.ge.f64 	%p24, %fd370, 0d4017AFB48DC96626;
	selp.f64 	%fd418, 0d3FF0000000000000, %fd417, %p24;
	copysign.f64 	%fd419, %fd92, %fd418;
	mul.f64 	%fd420, %fd419, 0dC01544FA6D47B390;
	fma.rn.f64 	%fd421, %fd369, %fd1077, %fd420;
	mul.f64 	%fd422, %fd421, 0dBFC0000000000000;
	mul.f64 	%fd423, %fd50, %fd92;
	mul.f64 	%fd424, %fd50, %fd423;
	div.rn.f64 	%fd425, %fd422, %fd424;
	cvt.rn.f32.f64 	%f26, %fd425;
	cvt.f64.f32 	%fd104, %f26;
$L__BB0_35:
	shl.b32 	%r121, %r2, 6;
	setp.eq.s32 	%p25, %r2, %r23;
	selp.f64 	%fd105, 0d3FF0000000000000, 0d0000000000000000, %p25;
	add.s32 	%r122, %r121, -80;
	shr.u32 	%r123, %r122, 4;
	add.s32 	%r124, %r123, %r23;
	and.b32  	%r120, %r124, 268435455;
	setp.gt.s32 	%p26, %r120, 4;
	@%p26 bra 	$L__BB0_71;
	setp.eq.s32 	%p30, %r120, 0;
	@%p30 bra 	$L__BB0_75;
	setp.eq.s32 	%p31, %r120, 1;
	@%p31 bra 	$L__BB0_38;
	bra.uni 	$L__BB0_69;
$L__BB0_38:
	mul.f64 	%fd497, %fd25, %fd91;
	mul.f64 	%fd498, %fd28, %fd98;
	sub.f64 	%fd499, %fd497, %fd498;
	mul.f64 	%fd500, %fd105, %fd499;
	mul.f64 	%fd501, %fd25, %fd25;
	div.rn.f64 	%fd502, %fd500, %fd501;
	sub.f64 	%fd503, %fd47, %fd41;
	mul.f64 	%fd504, %fd503, %fd104;
	sub.f64 	%fd505, %fd41, %fd13;
	fma.rn.f64 	%fd506, %fd505, %fd98, %fd504;
	add.f64 	%fd507, %fd506, %fd506;
	sub.f64 	%fd508, %fd48, %fd42;
	fma.rn.f64 	%fd509, %fd508, %fd507, %fd502;
	mul.f64 	%fd510, %fd503, %fd98;
	fma.rn.f64 	%fd511, %fd505, %fd91, %fd510;
	add.f64 	%fd512, %fd511, %fd511;
	sub.f64 	%fd513, %fd42, %fd17;
	fma.rn.f64 	%fd514, %fd513, %fd512, %fd509;
	mul.f64 	%fd1079, %fd40, %fd514;
	bra.uni 	$L__BB0_78;
$L__BB0_39:
	mov.f64 	%fd994, 0d3FE0000000000000;
	copysign.f64 	%fd995, %fd50, %fd994;
	add.rz.f64 	%fd996, %fd50, %fd995;
	cvt.rzi.f64.f64 	%fd997, %fd996;
	setp.eq.f64 	%p63, %fd997, 0d0000000000000000;
	mov.f64 	%fd1065, 0d4000000000000000;
	@%p63 bra 	$L__BB0_41;
	sqrt.rn.f64 	%fd998, %fd50;
	abs.f64 	%fd999, %fd998;
	fma.rn.f64 	%fd1000, %fd999, 0dBCF0679AFBA6F279, 0d3D47088FDB46FA5F;
	fma.rn.f64 	%fd1001, %fd1000, %fd999, 0dBD8DF9F9B976A9B2;
	fma.rn.f64 	%fd1002, %fd1001, %fd999, 0d3DC7F1F5590CC332;
	fma.rn.f64 	%fd1003, %fd1002, %fd999, 0dBDFA28A3CD2D56C4;
	fma.rn.f64 	%fd1004, %fd1003, %fd999, 0d3E2485EE67835925;
	fma.rn.f64 	%fd1005, %fd1004, %fd999, 0dBE476DB45919F583;
	fma.rn.f64 	%fd1006, %fd1005, %fd999, 0d3E62D698D98C8D71;
	fma.rn.f64 	%fd1007, %fd1006, %fd999, 0dBE720A2C7155D5C6;
	fma.rn.f64 	%fd1008, %fd1007, %fd999, 0dBE41D29B37CA1397;
	fma.rn.f64 	%fd1009, %fd1008, %fd999, 0d3EA2EF6CC0F67A49;
	fma.rn.f64 	%fd1010, %fd1009, %fd999, 0dBEC102B892333B6F;
	fma.rn.f64 	%fd1011, %fd1010, %fd999, 0d3ECA30375BA9A84E;
	fma.rn.f64 	%fd1012, %fd1011, %fd999, 0d3ECAAD18DEDEA43E;
	fma.rn.f64 	%fd1013, %fd1012, %fd999, 0dBEFF05355BC5B225;
	fma.rn.f64 	%fd1014, %fd1013, %fd999, 0d3F10E37A3108BC8B;
	fma.rn.f64 	%fd1015, %fd1014, %fd999, 0d3EFB292D828E5CB2;
	fma.rn.f64 	%fd1016, %fd1015, %fd999, 0dBF4356626EBF9BFA;
	fma.rn.f64 	%fd1017, %fd1016, %fd999, 0d3F5BCA68F73D6AFC;
	fma.rn.f64 	%fd1018, %fd1017, %fd999, 0dBF2B6B69EBBC280B;
	fma.rn.f64 	%fd1019, %fd1018, %fd999, 0dBF9396685912A453;
	fma.rn.f64 	%fd1020, %fd1019, %fd999, 0d3FBA4F4E2A1ABEF8;
	fma.rn.f64 	%fd1021, %fd1020, %fd999, 0d3FE45F306DC9C8BB;
	fma.rn.f64 	%fd1022, %fd1021, %fd999, 0d3FC06EBA8214DB69;
	fma.rn.f64 	%fd1023, %fd1022, %fd999, %fd999;
	sub.f64 	%fd1024, %fd999, %fd1023;
	fma.rn.f64 	%fd1025, %fd1022, %fd999, %fd1024;
	neg.f64 	%fd1026, %fd1023;
	neg.f64 	%fd1027, %fd1025;
	cvt.rn.f32.f64 	%f55, %fd1023;
	mul.f32 	%f56, %f55, 0fBFB8AA3B;
	cvt.rni.f32.f32 	%f57, %f56;
	cvt.f64.f32 	%fd1028, %f57;
	fma.rn.f64 	%fd1029, %fd1028, 0dBFE62E42FEFA39EF, %fd1026;
	fma.rn.f64 	%fd1030, %fd1029, 0d3E5AE904A4741B81, 0d3E928A27F89B6999;
	fma.rn.f64 	%fd1031, %fd1030, %fd1029, 0d3EC71DE715FF7E07;
	fma.rn.f64 	%fd1032, %fd1031, %fd1029, 0d3EFA019A6B0AC45A;
	fma.rn.f64 	%fd1033, %fd1032, %fd1029, 0d3F2A01A017EED94F;
	fma.rn.f64 	%fd1034, %fd1033, %fd1029, 0d3F56C16C17F2A71B;
	fma.rn.f64 	%fd1035, %fd1034, %fd1029, 0d3F811111111173C4;
	fma.rn.f64 	%fd1036, %fd1035, %fd1029, 0d3FA555555555211A;
	fma.rn.f64 	%fd1037, %fd1036, %fd1029, 0d3FC5555555555540;
	fma.rn.f64 	%fd1038, %fd1037, %fd1029, 0d3FE0000000000005;
	mul.f64 	%fd1039, %fd1029, %fd1038;
	fma.rn.f64 	%fd1040, %fd1039, %fd1029, %fd1027;
	add.f64 	%fd1041, %fd1029, %fd1040;
	ex2.approx.ftz.f32 	%f58, %f57;
	cvt.f64.f32 	%fd1042, %f58;
	mov.f64 	%fd1043, 0d3FF0000000000000;
	sub.f64 	%fd1044, %fd1043, %fd1042;
	neg.f64 	%fd1045, %fd1041;
	fma.rn.f64 	%fd1046, %fd1045, %fd1042, %fd1044;
	setp.ge.f64 	%p64, %fd999, 0d4017AFB48DC96626;
	selp.f64 	%fd1047, 0d3FF0000000000000, %fd1046, %p64;
	copysign.f64 	%fd1048, %fd998, %fd1047;
	mul.f64 	%fd1049, %fd1048, 0d3FE0000000000000;
	mov.f64 	%fd1050, 0d400921FB54442D18;
	div.rn.f64 	%fd1051, %fd1050, %fd50;
	sqrt.rn.f64 	%fd1052, %fd1051;
	mul.f64 	%fd1053, %fd1052, %fd1049;
	cvt.rn.f32.f64 	%f59, %fd1053;
	cvt.f64.f32 	%fd1054, %f59;
	add.f64 	%fd1065, %fd1054, %fd1054;
$L__BB0_41:
	mul.f64 	%fd1079, %fd40, %fd1065;
	bra.uni 	$L__BB0_78;
$L__BB0_42:
	sub.f64 	%fd983, %fd48, %fd42;
	mul.f64 	%fd984, %fd983, %fd62;
	sub.f64 	%fd985, %fd42, %fd14;
	fma.rn.f64 	%fd986, %fd985, %fd56, %fd984;
	add.f64 	%fd987, %fd986, %fd986;
	mul.f64 	%fd1079, %fd40, %fd987;
	bra.uni 	$L__BB0_78;
$L__BB0_43:
	sub.f64 	%fd978, %fd49, %fd43;
	mul.f64 	%fd979, %fd978, %fd62;
	sub.f64 	%fd980, %fd43, %fd15;
	fma.rn.f64 	%fd981, %fd980, %fd56, %fd979;
	add.f64 	%fd982, %fd981, %fd981;
	mul.f64 	%fd1079, %fd40, %fd982;
	bra.uni 	$L__BB0_78;
$L__BB0_44:
	ld.global.u32 	%r16, [%rd1+28];
	mov.f64 	%fd533, 0d3FE0000000000000;
	copysign.f64 	%fd534, %fd50, %fd533;
	add.rz.f64 	%fd535, %fd50, %fd534;
	cvt.rzi.f64.f64 	%fd66, %fd535;
	setp.eq.f64 	%p33, %fd66, 0d0000000000000000;
	mov.f64 	%fd68, 0d3FF0000000000000;
	@%p33 bra 	$L__BB0_46;
	sqrt.rn.f64 	%fd536, %fd50;
	abs.f64 	%fd537, %fd536;
	fma.rn.f64 	%fd538, %fd537, 0dBCF0679AFBA6F279, 0d3D47088FDB46FA5F;
	fma.rn.f64 	%fd539, %fd538, %fd537, 0dBD8DF9F9B976A9B2;
	fma.rn.f64 	%fd540, %fd539, %fd537, 0d3DC7F1F5590CC332;
	fma.rn.f64 	%fd541, %fd540, %fd537, 0dBDFA28A3CD2D56C4;
	fma.rn.f64 	%fd542, %fd541, %fd537, 0d3E2485EE67835925;
	fma.rn.f64 	%fd543, %fd542, %fd537, 0dBE476DB45919F583;
	fma.rn.f64 	%fd544, %fd543, %fd537, 0d3E62D698D98C8D71;
	fma.rn.f64 	%fd545, %fd544, %fd537, 0dBE720A2C7155D5C6;
	fma.rn.f64 	%fd546, %fd545, %fd537, 0dBE41D29B37CA1397;
	fma.rn.f64 	%fd547, %fd546, %fd537, 0d3EA2EF6CC0F67A49;
	fma.rn.f64 	%fd548, %fd547, %fd537, 0dBEC102B892333B6F;
	fma.rn.f64 	%fd549, %fd548, %fd537, 0d3ECA30375BA9A84E;
	fma.rn.f64 	%fd550, %fd549, %fd537, 0d3ECAAD18DEDEA43E;
	fma.rn.f64 	%fd551, %fd550, %fd537, 0dBEFF05355BC5B225;
	fma.rn.f64 	%fd552, %fd551, %fd537, 0d3F10E37A3108BC8B;
	fma.rn.f64 	%fd553, %fd552, %fd537, 0d3EFB292D828E5CB2;
	fma.rn.f64 	%fd554, %fd553, %fd537, 0dBF4356626EBF9BFA;
	fma.rn.f64 	%fd555, %fd554, %fd537, 0d3F5BCA68F73D6AFC;
	fma.rn.f64 	%fd556, %fd555, %fd537, 0dBF2B6B69EBBC280B;
	fma.rn.f64 	%fd557, %fd556, %fd537, 0dBF9396685912A453;
	fma.rn.f64 	%fd558, %fd557, %fd537, 0d3FBA4F4E2A1ABEF8;
	fma.rn.f64 	%fd559, %fd558, %fd537, 0d3FE45F306DC9C8BB;
	fma.rn.f64 	%fd560, %fd559, %fd537, 0d3FC06EBA8214DB69;
	fma.rn.f64 	%fd561, %fd560, %fd537, %fd537;
	sub.f64 	%fd562, %fd537, %fd561;
	fma.rn.f64 	%fd563, %fd560, %fd537, %fd562;
	neg.f64 	%fd564, %fd561;
	neg.f64 	%fd565, %fd563;
	cvt.rn.f32.f64 	%f27, %fd561;
	mul.f32 	%f28, %f27, 0fBFB8AA3B;
	cvt.rni.f32.f32 	%f29, %f28;
	cvt.f64.f32 	%fd566, %f29;
	fma.rn.f64 	%fd567, %fd566, 0dBFE62E42FEFA39EF, %fd564;
	fma.rn.f64 	%fd568, %fd567, 0d3E5AE904A4741B81, 0d3E928A27F89B6999;
	fma.rn.f64 	%fd569, %fd568, %fd567, 0d3EC71DE715FF7E07;
	fma.rn.f64 	%fd570, %fd569, %fd567, 0d3EFA019A6B0AC45A;
	fma.rn.f64 	%fd571, %fd570, %fd567, 0d3F2A01A017EED94F;
	fma.rn.f64 	%fd572, %fd571, %fd567, 0d3F56C16C17F2A71B;
	fma.rn.f64 	%fd573, %fd572, %fd567, 0d3F811111111173C4;
	fma.rn.f64 	%fd574, %fd573, %fd567, 0d3FA555555555211A;
	fma.rn.f64 	%fd575, %fd574, %fd567, 0d3FC5555555555540;
	fma.rn.f64 	%fd576, %fd575, %fd567, 0d3FE0000000000005;
	mul.f64 	%fd577, %fd567, %fd576;
	fma.rn.f64 	%fd578, %fd577, %fd567, %fd565;
	add.f64 	%fd579, %fd567, %fd578;
	ex2.approx.ftz.f32 	%f30, %f29;
	cvt.f64.f32 	%fd580, %f30;
	mov.f64 	%fd581, 0d3FF0000000000000;
	sub.f64 	%fd582, %fd581, %fd580;
	neg.f64 	%fd583, %fd579;
	fma.rn.f64 	%fd584, %fd583, %fd580, %fd582;
	setp.ge.f64 	%p34, %fd537, 0d4017AFB48DC96626;
	selp.f64 	%fd585, 0d3FF0000000000000, %fd584, %p34;
	copysign.f64 	%fd586, %fd536, %fd585;
	mul.f64 	%fd587, %fd586, 0d3FE0000000000000;
	mov.f64 	%fd588, 0d400921FB54442D18;
	div.rn.f64 	%fd589, %fd588, %fd50;
	sqrt.rn.f64 	%fd590, %fd589;
	mul.f64 	%fd591, %fd590, %fd587;
	cvt.rn.f32.f64 	%f31, %fd591;
	cvt.f64.f32 	%fd68, %f31;
$L__BB0_46:
	sqrt.rn.f64 	%fd69, %fd50;
	mov.f64 	%fd75, 0d3FD5555560000000;
	@%p33 bra 	$L__BB0_51;
	neg.f64 	%fd593, %fd50;
	fma.rn.f64 	%fd594, %fd50, 0dBFF71547652B82FE, 0d4338000000000000;
	{
	.reg .b32 %temp; 
	mov.b64 	{%r17, %temp}, %fd594;
	}
	mov.f64 	%fd595, 0dC338000000000000;
	add.rn.f64 	%fd596, %fd594, %fd595;
	fma.rn.f64 	%fd597, %fd596, 0dBFE62E42FEFA39EF, %fd593;
	fma.rn.f64 	%fd598, %fd596, 0dBC7ABC9E3B39803F, %fd597;
	fma.rn.f64 	%fd599, %fd598, 0d3E5ADE1569CE2BDF, 0d3E928AF3FCA213EA;
	fma.rn.f64 	%fd600, %fd599, %fd598, 0d3EC71DEE62401315;
	fma.rn.f64 	%fd601, %fd600, %fd598, 0d3EFA01997C89EB71;
	fma.rn.f64 	%fd602, %fd601, %fd598, 0d3F2A01A014761F65;
	fma.rn.f64 	%fd603, %fd602, %fd598, 0d3F56C16C1852B7AF;
	fma.rn.f64 	%fd604, %fd603, %fd598, 0d3F81111111122322;
	fma.rn.f64 	%fd605, %fd604, %fd598, 0d3FA55555555502A1;
	fma.rn.f64 	%fd606, %fd605, %fd598, 0d3FC5555555555511;
	fma.rn.f64 	%fd607, %fd606, %fd598, 0d3FE000000000000B;
	fma.rn.f64 	%fd608, %fd607, %fd598, 0d3FF0000000000000;
	fma.rn.f64 	%fd609, %fd608, %fd598, 0d3FF0000000000000;
	{
	.reg .b32 %temp; 
	mov.b64 	{%r18, %temp}, %fd609;
	}
	{
	.reg .b32 %temp; 
	mov.b64 	{%temp, %r19}, %fd609;
	}
	shl.b32 	%r125, %r17, 20;
	add.s32 	%r126, %r125, %r19;
	mov.b64 	%fd1070, {%r18, %r126};
	{
	.reg .b32 %temp; 
	mov.b64 	{%temp, %r127}, %fd593;
	}
	mov.b32 	%f32, %r127;
	abs.f32 	%f4, %f32;
	setp.lt.f32 	%p36, %f4, 0f4086232B;
	@%p36 bra 	$L__BB0_50;
	setp.gt.f64 	%p37, %fd50, 0d0000000000000000;
	mov.f64 	%fd610, 0d7FF0000000000000;
	sub.f64 	%fd611, %fd610, %fd50;
	selp.f64 	%fd1070, 0d0000000000000000, %fd611, %p37;
	setp.geu.f32 	%p38, %f4, 0f40874800;
	@%p38 bra 	$L__BB0_50;
	shr.u32 	%r128, %r17, 31;
	add.s32 	%r129, %r17, %r128;
	shr.s32 	%r130, %r129, 1;
	shl.b32 	%r131, %r130, 20;
	add.s32 	%r132, %r19, %r131;
	mov.b64 	%fd612, {%r18, %r132};
	sub.s32 	%r133, %r17, %r130;
	shl.b32 	%r134, %r133, 20;
	add.s32 	%r135, %r134, 1072693248;
	mov.b32 	%r136, 0;
	mov.b64 	%fd613, {%r136, %r135};
	mul.f64 	%fd1070, %fd613, %fd612;
$L__BB0_50:
	add.f64 	%fd614, %fd69, %fd69;
	mul.f64 	%fd615, %fd614, %fd1070;
	abs.f64 	%fd616, %fd69;
	fma.rn.f64 	%fd617, %fd616, 0dBCF0679AFBA6F279, 0d3D47088FDB46FA5F;
	fma.rn.f64 	%fd618, %fd617, %fd616, 0dBD8DF9F9B976A9B2;
	fma.rn.f64 	%fd619, %fd618, %fd616, 0d3DC7F1F5590CC332;
	fma.rn.f64 	%fd620, %fd619, %fd616, 0dBDFA28A3CD2D56C4;
	fma.rn.f64 	%fd621, %fd620, %fd616, 0d3E2485EE67835925;
	fma.rn.f64 	%fd622, %fd621, %fd616, 0dBE476DB45919F583;
	fma.rn.f64 	%fd623, %fd622, %fd616, 0d3E62D698D98C8D71;
	fma.rn.f64 	%fd624, %fd623, %fd616, 0dBE720A2C7155D5C6;
	fma.rn.f64 	%fd625, %fd624, %fd616, 0dBE41D29B37CA1397;
	fma.rn.f64 	%fd626, %fd625, %fd616, 0d3EA2EF6CC0F67A49;
	fma.rn.f64 	%fd627, %fd626, %fd616, 0dBEC102B892333B6F;
	fma.rn.f64 	%fd628, %fd627, %fd616, 0d3ECA30375BA9A84E;
	fma.rn.f64 	%fd629, %fd628, %fd616, 0d3ECAAD18DEDEA43E;
	fma.rn.f64 	%fd630, %fd629, %fd616, 0dBEFF05355BC5B225;
	fma.rn.f64 	%fd631, %fd630, %fd616, 0d3F10E37A3108BC8B;
	fma.rn.f64 	%fd632, %fd631, %fd616, 0d3EFB292D828E5CB2;
	fma.rn.f64 	%fd633, %fd632, %fd616, 0dBF4356626EBF9BFA;
	fma.rn.f64 	%fd634, %fd633, %fd616, 0d3F5BCA68F73D6AFC;
	fma.rn.f64 	%fd635, %fd634, %fd616, 0dBF2B6B69EBBC280B;
	fma.rn.f64 	%fd636, %fd635, %fd616, 0dBF9396685912A453;
	fma.rn.f64 	%fd637, %fd636, %fd616, 0d3FBA4F4E2A1ABEF8;
	fma.rn.f64 	%fd638, %fd637, %fd616, 0d3FE45F306DC9C8BB;
	fma.rn.f64 	%fd639, %fd638, %fd616, 0d3FC06EBA8214DB69;
	fma.rn.f64 	%fd640, %fd639, %fd616, %fd616;
	sub.f64 	%fd641, %fd616, %fd640;
	fma.rn.f64 	%fd642, %fd639, %fd616, %fd641;
	neg.f64 	%fd643, %fd640;
	neg.f64 	%fd644, %fd642;
	cvt.rn.f32.f64 	%f33, %fd640;
	mul.f32 	%f34, %f33, 0fBFB8AA3B;
	cvt.rni.f32.f32 	%f35, %f34;
	cvt.f64.f32 	%fd645, %f35;
	fma.rn.f64 	%fd646, %fd645, 0dBFE62E42FEFA39EF, %fd643;
	fma.rn.f64 	%fd647, %fd646, 0d3E5AE904A4741B81, 0d3E928A27F89B6999;
	fma.rn.f64 	%fd648, %fd647, %fd646, 0d3EC71DE715FF7E07;
	fma.rn.f64 	%fd649, %fd648, %fd646, 0d3EFA019A6B0AC45A;
	fma.rn.f64 	%fd650, %fd649, %fd646, 0d3F2A01A017EED94F;
	fma.rn.f64 	%fd651, %fd650, %fd646, 0d3F56C16C17F2A71B;
	fma.rn.f64 	%fd652, %fd651, %fd646, 0d3F811111111173C4;
	fma.rn.f64 	%fd653, %fd652, %fd646, 0d3FA555555555211A;
	fma.rn.f64 	%fd654, %fd653, %fd646, 0d3FC5555555555540;
	fma.rn.f64 	%fd655, %fd654, %fd646, 0d3FE0000000000005;
	mul.f64 	%fd656, %fd646, %fd655;
	fma.rn.f64 	%fd657, %fd656, %fd646, %fd644;
	add.f64 	%fd658, %fd646, %fd657;
	ex2.approx.ftz.f32 	%f36, %f35;
	cvt.f64.f32 	%fd659, %f36;
	mov.f64 	%fd660, 0d3FF0000000000000;
	sub.f64 	%fd661, %fd660, %fd659;
	neg.f64 	%fd662, %fd658;
	fma.rn.f64 	%fd663, %fd662, %fd659, %fd661;
	setp.ge.f64 	%p39, %fd616, 0d4017AFB48DC96626;
	selp.f64 	%fd664, 0d3FF0000000000000, %fd663, %p39;
	copysign.f64 	%fd665, %fd69, %fd664;
	mul.f64 	%fd666, %fd665, 0d3FFC5BF891B4EF6A;
	sub.f64 	%fd667, %fd666, %fd615;
	mul.f64 	%fd668, %fd667, 0d3FD0000000000000;
	mul.f64 	%fd669, %fd50, %fd69;
	div.rn.f64 	%fd670, %fd668, %fd669;
	cvt.rn.f32.f64 	%f37, %fd670;
	cvt.f64.f32 	%fd75, %f37;
$L__BB0_51:
	mov.f64 	%fd81, 0d3FC99999A0000000;
	@%p33 bra 	$L__BB0_56;
	neg.f64 	%fd672, %fd50;
	fma.rn.f64 	%fd673, %fd50, 0dBFF71547652B82FE, 0d4338000000000000;
	{
	.reg .b32 %temp; 
	mov.b64 	{%r20, %temp}, %fd673;
	}
	mov.f64 	%fd674, 0dC338000000000000;
	add.rn.f64 	%fd675, %fd673, %fd674;
	fma.rn.f64 	%fd676, %fd675, 0dBFE62E42FEFA39EF, %fd672;
	fma.rn.f64 	%fd677, %fd675, 0dBC7ABC9E3B39803F, %fd676;
	fma.rn.f64 	%fd678, %fd677, 0d3E5ADE1569CE2BDF, 0d3E928AF3FCA213EA;
	fma.rn.f64 	%fd679, %fd678, %fd677, 0d3EC71DEE62401315;
	fma.rn.f64 	%fd680, %fd679, %fd677, 0d3EFA01997C89EB71;
	fma.rn.f64 	%fd681, %fd680, %fd677, 0d3F2A01A014761F65;
	fma.rn.f64 	%fd682, %fd681, %fd677, 0d3F56C16C1852B7AF;
	fma.rn.f64 	%fd683, %fd682, %fd677, 0d3F81111111122322;
	fma.rn.f64 	%fd684, %fd683, %fd677, 0d3FA55555555502A1;
	fma.rn.f64 	%fd685, %fd684, %fd677, 0d3FC5555555555511;
	fma.rn.f64 	%fd686, %fd685, %fd677, 0d3FE000000000000B;
	fma.rn.f64 	%fd687, %fd686, %fd677, 0d3FF0000000000000;
	fma.rn.f64 	%fd688, %fd687, %fd677, 0d3FF0000000000000;
	{
	.reg .b32 %temp; 
	mov.b64 	{%r21, %temp}, %fd688;
	}
	{
	.reg .b32 %temp; 
	mov.b64 	{%temp, %r22}, %fd688;
	}
	shl.b32 	%r137, %r20, 20;
	add.s32 	%r138, %r137, %r22;
	mov.b64 	%fd1072, {%r21, %r138};
	{
	.reg .b32 %temp; 
	mov.b64 	{%temp, %r139}, %fd672;
	}
	mov.b32 	%f38, %r139;
	abs.f32 	%f5, %f38;
	setp.lt.f32 	%p41, %f5, 0f4086232B;
	@%p41 bra 	$L__BB0_55;
	setp.gt.f64 	%p42, %fd50, 0d0000000000000000;
	mov.f64 	%fd689, 0d7FF0000000000000;
	sub.f64 	%fd690, %fd689, %fd50;
	selp.f64 	%fd1072, 0d0000000000000000, %fd690, %p42;
	setp.geu.f32 	%p43, %f5, 0f40874800;
	@%p43 bra 	$L__BB0_55;
	shr.u32 	%r140, %r20, 31;
	add.s32 	%r141, %r20, %r140;
	shr.s32 	%r142, %r141, 1;
	shl.b32 	%r143, %r142, 20;
	add.s32 	%r144, %r22, %r143;
	mov.b64 	%fd691, {%r21, %r144};
	sub.s32 	%r145, %r20, %r142;
	shl.b32 	%r146, %r145, 20;
	add.s32 	%r147, %r146, 1072693248;
	mov.b32 	%r148, 0;
	mov.b64 	%fd692, {%r148, %r147};
	mul.f64 	%fd1072, %fd692, %fd691;
$L__BB0_55:
	mul.f64 	%fd693, %fd69, 0d4010000000000000;
	mul.f64 	%fd694, %fd50, %fd693;
	fma.rn.f64 	%fd695, %fd69, 0d4018000000000000, %fd694;
	abs.f64 	%fd696, %fd69;
	fma.rn.f64 	%fd697, %fd696, 0dBCF0679AFBA6F279, 0d3D47088FDB46FA5F;
	fma.rn.f64 	%fd698, %fd697, %fd696, 0dBD8DF9F9B976A9B2;
	fma.rn.f64 	%fd699, %fd698, %fd696, 0d3DC7F1F5590CC332;
	fma.rn.f64 	%fd700, %fd699, %fd696, 0dBDFA28A3CD2D56C4;
	fma.rn.f64 	%fd701, %fd700, %fd696, 0d3E2485EE67835925;
	fma.rn.f64 	%fd702, %fd701, %fd696, 0dBE476DB45919F583;
	fma.rn.f64 	%fd703, %fd702, %fd696, 0d3E62D698D98C8D71;
	fma.rn.f64 	%fd704, %fd703, %fd696, 0dBE720A2C7155D5C6;
	fma.rn.f64 	%fd705, %fd704, %fd696, 0dBE41D29B37CA1397;
	fma.rn.f64 	%fd706, %fd705, %fd696, 0d3EA2EF6CC0F67A49;
	fma.rn.f64 	%fd707, %fd706, %fd696, 0dBEC102B892333B6F;
	fma.rn.f64 	%fd708, %fd707, %fd696, 0d3ECA30375BA9A84E;
	fma.rn.f64 	%fd709, %fd708, %fd696, 0d3ECAAD18DEDEA43E;
	fma.rn.f64 	%fd710, %fd709, %fd696, 0dBEFF05355BC5B225;
	fma.rn.f64 	%fd711, %fd710, %fd696, 0d3F10E37A3108BC8B;
	fma.rn.f64 	%fd712, %fd711, %fd696, 0d3EFB292D828E5CB2;
	fma.rn.f64 	%fd713, %fd712, %fd696, 0dBF4356626EBF9BFA;
	fma.rn.f64 	%fd714, %fd713, %fd696, 0d3F5BCA68F73D6AFC;
	fma.rn.f64 	%fd715, %fd714, %fd696, 0dBF2B6B69EBBC280B;
	fma.rn.f64 	%fd716, %fd715, %fd696, 0dBF9396685912A453;
	fma.rn.f64 	%fd717, %fd716, %fd696, 0d3FBA4F4E2A1ABEF8;
	fma.rn.f64 	%fd718, %fd717, %fd696, 0d3FE45F306DC9C8BB;
	fma.rn.f64 	%fd719, %fd718, %fd696, 0d3FC06EBA8214DB69;
	fma.rn.f64 	%fd720, %fd719, %fd696, %fd696;
	sub.f64 	%fd721, %fd696, %fd720;
	fma.rn.f64 	%fd722, %fd719, %fd696, %fd721;
	neg.f64 	%fd723, %fd720;
	neg.f64 	%fd724, %fd722;
	cvt.rn.f32.f64 	%f39, %fd720;
	mul.f32 	%f40, %f39, 0fBFB8AA3B;
	cvt.rni.f32.f32 	%f41, %f40;
	cvt.f64.f32 	%fd725, %f41;
	fma.rn.f64 	%fd726, %fd725, 0dBFE62E42FEFA39EF, %fd723;
	fma.rn.f64 	%fd727, %fd726, 0d3E5AE904A4741B81, 0d3E928A27F89B6999;
	fma.rn.f64 	%fd728, %fd727, %fd726, 0d3EC71DE715FF7E07;
	fma.rn.f64 	%fd729, %fd728, %fd726, 0d3EFA019A6B0AC45A;
	fma.rn.f64 	%fd730, %fd729, %fd726, 0d3F2A01A017EED94F;
	fma.rn.f64 	%fd731, %fd730, %fd726, 0d3F56C16C17F2A71B;
	fma.rn.f64 	%fd732, %fd731, %fd726, 0d3F811111111173C4;
	fma.rn.f64 	%fd733, %fd732, %fd726, 0d3FA555555555211A;
	fma.rn.f64 	%fd734, %fd733, %fd726, 0d3FC5555555555540;
	fma.rn.f64 	%fd735, %fd734, %fd726, 0d3FE0000000000005;
	mul.f64 	%fd736, %fd726, %fd735;
	fma.rn.f64 	%fd737, %fd736, %fd726, %fd724;
	add.f64 	%fd738, %fd726, %fd737;
	ex2.approx.ftz.f32 	%f42, %f41;
	cvt.f64.f32 	%fd739, %f42;
	mov.f64 	%fd740, 0d3FF0000000000000;
	sub.f64 	%fd741, %fd740, %fd739;
	neg.f64 	%fd742, %fd738;
	fma.rn.f64 	%fd743, %fd742, %fd739, %fd741;
	setp.ge.f64 	%p44, %fd696, 0d4017AFB48DC96626;
	selp.f64 	%fd744, 0d3FF0000000000000, %fd743, %p44;
	copysign.f64 	%fd745, %fd69, %fd744;
	mul.f64 	%fd746, %fd745, 0dC01544FA6D47B390;
	fma.rn.f64 	%fd747, %fd695, %fd1072, %fd746;
	mul.f64 	%fd748, %fd747, 0dBFC0000000000000;
	mul.f64 	%fd749, %fd50, %fd69;
	mul.f64 	%fd750, %fd50, %fd749;
	div.rn.f64 	%fd751, %fd748, %fd750;
	cvt.rn.f32.f64 	%f43, %fd751;
	cvt.f64.f32 	%fd81, %f43;
$L__BB0_56:
	shl.b32 	%r150, %r2, 6;
	shl.b32 	%r151, %r16, 2;
	add.s32 	%r149, %r150, %r151;
	setp.eq.s32 	%p45, %r2, %r16;
	selp.f64 	%fd82, 0d3FF0000000000000, 0d0000000000000000, %p45;
	setp.gt.s32 	%p46, %r149, 135;
	@%p46 bra 	$L__BB0_61;
	setp.eq.s32 	%p50, %r149, 68;
	@%p50 bra 	$L__BB0_65;
	setp.eq.s32 	%p51, %r149, 72;
	@%p51 bra 	$L__BB0_66;
	setp.eq.s32 	%p52, %r149, 76;
	@%p52 bra 	$L__BB0_60;
	bra.uni 	$L__BB0_78;
$L__BB0_60:
	mul.f64 	%fd795, %fd82, %fd75;
	div.rn.f64 	%fd796, %fd795, %fd27;
	sub.f64 	%fd797, %fd46, %fd21;
	add.f64 	%fd798, %fd797, %fd797;
	sub.f64 	%fd799, %fd47, %fd41;
	mul.f64 	%fd800, %fd799, %fd75;
	sub.f64 	%fd801, %fd41, %fd13;
	fma.rn.f64 	%fd802, %fd801, %fd68, %fd800;
	fma.rn.f64 	%fd803, %fd798, %fd802, %fd796;
	sub.f64 	%fd804, %fd49, %fd46;
	add.f64 	%fd805, %fd804, %fd804;
	mul.f64 	%fd806, %fd799, %fd81;
	fma.rn.f64 	%fd807, %fd801, %fd75, %fd806;
	fma.rn.f64 	%fd808, %fd805, %fd807, %fd803;
	mul.f64 	%fd1079, %fd40, %fd808;
	bra.uni 	$L__BB0_78;
$L__BB0_61:
	setp.eq.s32 	%p47, %r149, 136;
	@%p47 bra 	$L__BB0_67;
	setp.eq.s32 	%p48, %r149, 140;
	@%p48 bra 	$L__BB0_68;
	setp.eq.s32 	%p49, %r149, 204;
	@%p49 bra 	$L__BB0_64;
	bra.uni 	$L__BB0_78;
$L__BB0_64:
	mul.f64 	%fd753, %fd82, %fd75;
	div.rn.f64 	%fd754, %fd753, %fd27;
	sub.f64 	%fd755, %fd46, %fd21;
	add.f64 	%fd756, %fd755, %fd755;
	sub.f64 	%fd757, %fd49, %fd43;
	mul.f64 	%fd758, %fd757, %fd75;
	sub.f64 	%fd759, %fd43, %fd15;
	fma.rn.f64 	%fd760, %fd759, %fd68, %fd758;
	fma.rn.f64 	%fd761, %fd756, %fd760, %fd754;
	sub.f64 	%fd762, %fd49, %fd46;
	add.f64 	%fd763, %fd762, %fd762;
	mul.f64 	%fd764, %fd757, %fd81;
	fma.rn.f64 	%fd765, %fd759, %fd75, %fd764;
	fma.rn.f64 	%fd766, %fd763, %fd765, %fd761;
	mul.f64 	%fd1079, %fd40, %fd766;
	bra.uni 	$L__BB0_78;
$L__BB0_65:
	mul.f64 	%fd823, %fd82, %fd75;
	div.rn.f64 	%fd824, %fd823, %fd27;
	sub.f64 	%fd825, %fd44, %fd19;
	add.f64 	%fd826, %fd825, %fd825;
	sub.f64 	%fd827, %fd47, %fd41;
	mul.f64 	%fd828, %fd827, %fd75;
	sub.f64 	%fd829, %fd41, %fd13;
	fma.rn.f64 	%fd830, %fd829, %fd68, %fd828;
	fma.rn.f64 	%fd831, %fd826, %fd830, %fd824;
	sub.f64 	%fd832, %fd47, %fd44;
	add.f64 	%fd833, %fd832, %fd832;
	mul.f64 	%fd834, %fd827, %fd81;
	fma.rn.f64 	%fd835, %fd829, %fd75, %fd834;
	fma.rn.f64 	%fd836, %fd833, %fd835, %fd831;
	mul.f64 	%fd1079, %fd40, %fd836;
	bra.uni 	$L__BB0_78;
$L__BB0_66:
	mul.f64 	%fd809, %fd82, %fd75;
	div.rn.f64 	%fd810, %fd809, %fd27;
	sub.f64 	%fd811, %fd45, %fd20;
	add.f64 	%fd812, %fd811, %fd811;
	sub.f64 	%fd813, %fd47, %fd41;
	mul.f64 	%fd814, %fd813, %fd75;
	sub.f64 	%fd815, %fd41, %fd13;
	fma.rn.f64 	%fd816, %fd815, %fd68, %fd814;
	fma.rn.f64 	%fd817, %fd812, %fd816, %fd810;
	sub.f64 	%fd818, %fd48, %fd45;
	add.f64 	%fd819, %fd818, %fd818;
	mul.f64 	%fd820, %fd813, %fd81;
	fma.rn.f64 	%fd821, %fd815, %fd75, %fd820;
	fma.rn.f64 	%fd822, %fd819, %fd821, %fd817;
	mul.f64 	%fd1079, %fd40, %fd822;
	bra.uni 	$L__BB0_78;
$L__BB0_67:
	mul.f64 	%fd781, %fd82, %fd75;
	div.rn.f64 	%fd782, %fd781, %fd27;
	sub.f64 	%fd783, %fd45, %fd20;
	add.f64 	%fd784, %fd783, %fd783;
	sub.f64 	%fd785, %fd48, %fd42;
	mul.f64 	%fd786, %fd785, %fd75;
	sub.f64 	%fd787, %fd42, %fd14;
	fma.rn.f64 	%fd788, %fd787, %fd68, %fd786;
	fma.rn.f64 	%fd789, %fd784, %fd788, %fd782;
	sub.f64 	%fd790, %fd48, %fd45;
	add.f64 	%fd791, %fd790, %fd790;
	mul.f64 	%fd792, %fd785, %fd81;
	fma.rn.f64 	%fd793, %fd787, %fd75, %fd792;
	fma.rn.f64 	%fd794, %fd791, %fd793, %fd789;
	mul.f64 	%fd1079, %fd40, %fd794;
	bra.uni 	$L__BB0_78;
$L__BB0_68:
	mul.f64 	%fd767, %fd82, %fd75;
	div.rn.f64 	%fd768, %fd767, %fd27;
	sub.f64 	%fd769, %fd46, %fd21;
	add.f64 	%fd770, %fd769, %fd769;
	sub.f64 	%fd771, %fd48, %fd42;
	mul.f64 	%fd772, %fd771, %fd75;
	sub.f64 	%fd773, %fd42, %fd14;
	fma.rn.f64 	%fd774, %fd773, %fd68, %fd772;
	fma.rn.f64 	%fd775, %fd770, %fd774, %fd768;
	sub.f64 	%fd776, %fd49, %fd46;
	add.f64 	%fd777, %fd776, %fd776;
	mul.f64 	%fd778, %fd771, %fd81;
	fma.rn.f64 	%fd779, %fd773, %fd75, %fd778;
	fma.rn.f64 	%fd780, %fd777, %fd779, %fd775;
	mul.f64 	%fd1079, %fd40, %fd780;
	bra.uni 	$L__BB0_78;
$L__BB0_69:
	setp.eq.s32 	%p32, %r120, 2;
	@%p32 bra 	$L__BB0_70;
	bra.uni 	$L__BB0_78;
$L__BB0_70:
	mul.f64 	%fd479, %fd25, %fd91;
	mul.f64 	%fd480, %fd28, %fd98;
	sub.f64 	%fd481, %fd479, %fd480;
	mul.f64 	%fd482, %fd105, %fd481;
	mul.f64 	%fd483, %fd25, %fd25;
	div.rn.f64 	%fd484, %fd482, %fd483;
	sub.f64 	%fd485, %fd47, %fd41;
	mul.f64 	%fd486, %fd485, %fd104;
	sub.f64 	%fd487, %fd41, %fd13;
	fma.rn.f64 	%fd488, %fd487, %fd98, %fd486;
	add.f64 	%fd489, %fd488, %fd488;
	sub.f64 	%fd490, %fd49, %fd43;
	fma.rn.f64 	%fd491, %fd490, %fd489, %fd484;
	mul.f64 	%fd492, %fd485, %fd98;
	fma.rn.f64 	%fd493, %fd487, %fd91, %fd492;
	add.f64 	%fd494, %fd493, %fd493;
	sub.f64 	%fd495, %fd43, %fd18;
	fma.rn.f64 	%fd496, %fd495, %fd494, %fd491;
	mul.f64 	%fd1079, %fd40, %fd496;
	bra.uni 	$L__BB0_78;
$L__BB0_71:
	setp.eq.s32 	%p27, %r120, 5;
	@%p27 bra 	$L__BB0_76;
	setp.eq.s32 	%p28, %r120, 6;
	@%p28 bra 	$L__BB0_77;
	setp.eq.s32 	%p29, %r120, 10;
	@%p29 bra 	$L__BB0_74;
	bra.uni 	$L__BB0_78;
$L__BB0_74:
	mul.f64 	%fd427, %fd25, %fd91;
	mul.f64 	%fd428, %fd28, %fd98;
	sub.f64 	%fd429, %fd427, %fd428;
	mul.f64 	%fd430, %fd105, %fd429;
	mul.f64 	%fd431, %fd25, %fd25;
	div.rn.f64 	%fd432, %fd430, %fd431;
	sub.f64 	%fd433, %fd49, %fd43;
	mul.f64 	%fd434, %fd433, %fd104;
	sub.f64 	%fd435, %fd43, %fd15;
	fma.rn.f64 	%fd436, %fd435, %fd98, %fd434;
	add.f64 	%fd437, %fd436, %fd436;
	fma.rn.f64 	%fd438, %fd433, %fd437, %fd432;
	mul.f64 	%fd439, %fd433, %fd98;
	fma.rn.f64 	%fd440, %fd435, %fd91, %fd439;
	add.f64 	%fd441, %fd440, %fd440;
	sub.f64 	%fd442, %fd43, %fd18;
	fma.rn.f64 	%fd443, %fd442, %fd441, %fd438;
	mul.f64 	%fd1079, %fd40, %fd443;
	bra.uni 	$L__BB0_78;
$L__BB0_75:
	mul.f64 	%fd515, %fd25, %fd91;
	mul.f64 	%fd516, %fd28, %fd98;
	sub.f64 	%fd517, %fd515, %fd516;
	mul.f64 	%fd518, %fd105, %fd517;
	mul.f64 	%fd519, %fd25, %fd25;
	div.rn.f64 	%fd520, %fd518, %fd519;
	sub.f64 	%fd521, %fd47, %fd41;
	mul.f64 	%fd522, %fd521, %fd104;
	sub.f64 	%fd523, %fd41, %fd13;
	fma.rn.f64 	%fd524, %fd523, %fd98, %fd522;
	add.f64 	%fd525, %fd524, %fd524;
	fma.rn.f64 	%fd526, %fd521, %fd525, %fd520;
	mul.f64 	%fd527, %fd521, %fd98;
	fma.rn.f64 	%fd528, %fd523, %fd91, %fd527;
	add.f64 	%fd529, %fd528, %fd528;
	sub.f64 	%fd530, %fd41, %fd16;
	fma.rn.f64 	%fd531, %fd530, %fd529, %fd526;
	mul.f64 	%fd1079, %fd40, %fd531;
	bra.uni 	$L__BB0_78;
$L__BB0_76:
	mul.f64 	%fd462, %fd25, %fd91;
	mul.f64 	%fd463, %fd28, %fd98;
	sub.f64 	%fd464, %fd462, %fd463;
	mul.f64 	%fd465, %fd105, %fd464;
	mul.f64 	%fd466, %fd25, %fd25;
	div.rn.f64 	%fd467, %fd465, %fd466;
	sub.f64 	%fd468, %fd48, %fd42;
	mul.f64 	%fd469, %fd468, %fd104;
	sub.f64 	%fd470, %fd42, %fd14;
	fma.rn.f64 	%fd471, %fd470, %fd98, %fd469;
	add.f64 	%fd472, %fd471, %fd471;
	fma.rn.f64 	%fd473, %fd468, %fd472, %fd467;
	mul.f64 	%fd474, %fd468, %fd98;
	fma.rn.f64 	%fd475, %fd470, %fd91, %fd474;
	add.f64 	%fd476, %fd475, %fd475;
	sub.f64 	%fd477, %fd42, %fd17;
	fma.rn.f64 	%fd478, %fd477, %fd476, %fd473;
	mul.f64 	%fd1079, %fd40, %fd478;
	bra.uni 	$L__BB0_78;
$L__BB0_77:
	mul.f64 	%fd444, %fd25, %fd91;
	mul.f64 	%fd445, %fd28, %fd98;
	sub.f64 	%fd446, %fd444, %fd445;
	mul.f64 	%fd447, %fd105, %fd446;
	mul.f64 	%fd448, %fd25, %fd25;
	div.rn.f64 	%fd449, %fd447, %fd448;
	sub.f64 	%fd450, %fd48, %fd42;
	mul.f64 	%fd451, %fd450, %fd104;
	sub.f64 	%fd452, %fd42, %fd14;
	fma.rn.f64 	%fd453, %fd452, %fd98, %fd451;
	add.f64 	%fd454, %fd453, %fd453;
	sub.f64 	%fd455, %fd49, %fd43;
	fma.rn.f64 	%fd456, %fd455, %fd454, %fd449;
	mul.f64 	%fd457, %fd450, %fd98;
	fma.rn.f64 	%fd458, %fd452, %fd91, %fd457;
	add.f64 	%fd459, %fd458, %fd458;
	sub.f64 	%fd460, %fd43, %fd18;
	fma.rn.f64 	%fd461, %fd460, %fd459, %fd456;
	mul.f64 	%fd1079, %fd40, %fd461;
$L__BB0_78:
	mul.f64 	%fd1055, %fd9, %fd10;
	mul.f64 	%fd1056, %fd1055, %fd11;
	mul.f64 	%fd1057, %fd1056, %fd12;
	mul.f64 	%fd1058, %fd1057, %fd1079;
	mul.f64 	%fd1059, %fd5, %fd6;
	mul.f64 	%fd1060, %fd1059, %fd7;
	mul.f64 	%fd1061, %fd1060, %fd8;
	mul.f64 	%fd1062, %fd1061, %fd1058;
	cvta.to.global.u64 	%rd58, %rd10;
	mul.wide.s32 	%rd59, %r1, 8;
	add.s64 	%rd60, %rd58, %rd59;
	st.global.f64 	[%rd60], %fd1062;
$L__BB0_79:
	ret;

}


// ===== COMPILED SASS (sm_100) =====

	.target	sm_100

	.elftype	@"ET_EXEC"


//--------------------- .note.nv.tkinfo           --------------------------
	.section	.note.nv.tkinfo,"",@"SHT_NOTE"
	.sectionflags	@"SHF_NOTE_NV_TKINFO"
	.tkinfo
        /*0018*/ 	.word	0x00000002
        /*0030*/ 	.string	""
        /*0030*/ 	.string	"ptxas"
        /*0030*/ 	.string	"Cuda compilation tools, release 13.0, V13.0.88"
        /*0030*/ 	.string	"Build cuda_13.0.r13.0/compiler.36424714_0"
        /*0030*/ 	.string	"-arch sm_100 -m 64 "



//--------------------- .note.nv.cuinfo           --------------------------
	.section	.note.nv.cuinfo,"",@"SHT_NOTE"
	.sectionflags	@"SHF_NOTE_NV_CUINFO"
        /*0018*/ 	.short	0x0002
        /*001a*/ 	.short	0x0064
        /*001c*/ 	.short	0x0082
	.zero		2


//--------------------- .nv.info                  --------------------------
	.section	.nv.info,"",@"SHT_CUDA_INFO"
	.align	4


	//----- nvinfo : EIATTR_REGCOUNT
	.align		4
        /*0000*/ 	.byte	0x04, 0x2f
        /*0002*/ 	.short	(.L_1 - .L_0)
	.align		4
.L_0:
        /*0004*/ 	.word	index@(_Z12analyticIntsiPiS_PdS0_S0_S_S_S0_S_S0_ii)
        /*0008*/ 	.word	0x0000005c


	//----- nvinfo : EIATTR_FRAME_SIZE
	.align		4
.L_1:
        /*000c*/ 	.byte	0x04, 0x11
        /*000e*/ 	.short	(.L_3 - .L_2)
	.align		4
.L_2:
        /*0010*/ 	.word	index@($__internal_1_$__cuda_sm20_dsqrt_rn_f64_mediumpath_v1)
        /*0014*/ 	.word	0x00000000


	//----- nvinfo : EIATTR_FRAME_SIZE
	.align		4
.L_3:
        /*0018*/ 	.byte	0x04, 0x11
        /*001a*/ 	.short	(.L_5 - .L_4)
	.align		4
.L_4:
        /*001c*/ 	.word	index@($__internal_0_$__cuda_sm20_div_rn_f64_full)
        /*0020*/ 	.word	0x00000000


	//----- nvinfo : EIATTR_FRAME_SIZE
	.align		4
.L_5:
        /*0024*/ 	.byte	0x04, 0x11
        /*0026*/ 	.short	(.L_7 - .L_6)
	.align		4
.L_6:
        /*0028*/ 	.word	index@(_Z12analyticIntsiPiS_PdS0_S0_S_S_S0_S_S0_ii)
        /*002c*/ 	.word	0x00000000


	//----- nvinfo : EIATTR_MIN_STACK_SIZE
	.align		4
.L_7:
        /*0030*/ 	.byte	0x04, 0x12
        /*0032*/ 	.short	(.L_9 - .L_8)
	.align		4
.L_8:
        /*0034*/ 	.word	index@(_Z12analyticIntsiPiS_PdS0_S0_S_S_S0_S_S0_ii)
        /*0038*/ 	.word	0x00000000
.L_9:


//--------------------- .nv.compat                --------------------------
	.section	.nv.compat,"",@"SHT_CUDA_COMPAT_INFO"
	.align	4
        /*0000*/ 	.byte	0x02, 0x09, 0x00, 0x00, 0x02, 0x02, 0x01, 0x00, 0x02, 0x05, 0x05, 0x00, 0x03, 0x07, 0x01, 0x01
        /*0010*/ 	.byte	0x02, 0x03, 0x00, 0x00, 0x02, 0x06, 0x01, 0x00, 0x04, 0x0b, 0x08, 0x00, 0x01, 0x00, 0x00, 0x00
        /*0020*/ 	.byte	0x00, 0x00, 0x00, 0x00


//--------------------- .nv.info._Z12analyticIntsiPiS_PdS0_S0_S_S_S0_S_S0_ii --------------------------
	.section	.nv.info._Z12analyticIntsiPiS_PdS0_S0_S_S_S0_S_S0_ii,"",@"SHT_CUDA_INFO"
	.sectionflags	@""
	.align	4


	//----- nvinfo : EIATTR_CUDA_API_VERSION
	.align		4
        /*0000*/ 	.byte	0x04, 0x37
        /*0002*/ 	.short	(.L_11 - .L_10)
.L_10:
        /*0004*/ 	.word	0x00000082


	//----- nvinfo : EIATTR_KPARAM_INFO
	.align		4
.L_11:
        /*0008*/ 	.byte	0x04, 0x17
        /*000a*/ 	.short	(.L_13 - .L_12)
.L_12:
        /*000c*/ 	.word	0x00000000
        /*0010*/ 	.short	0x000c
        /*0012*/ 	.short	0x005c
        /*0014*/ 	.byte	0x00, 0xf0, 0x11, 0x00


	//----- nvinfo : EIATTR_KPARAM_INFO
	.align		4
.L_13:
        /*0018*/ 	.byte	0x04, 0x17
        /*001a*/ 	.short	(.L_15 - .L_14)
.L_14:
        /*001c*/ 	.word	0x00000000
        /*0020*/ 	.short	0x000b
        /*0022*/ 	.short	0x0058
        /*0024*/ 	.byte	0x00, 0xf0, 0x11, 0x00


	//----- nvinfo : EIATTR_KPARAM_INFO
	.align		4
.L_15:
        /*0028*/ 	.byte	0x04, 0x17
        /*002a*/ 	.short	(.L_17 - .L_16)
.L_16:
        /*002c*/ 	.word	0x00000000
        /*0030*/ 	.short	0x000a
        /*0032*/ 	.short	0x0050
        /*0034*/ 	.byte	0x00, 0xf5, 0x21, 0x00


	//----- nvinfo : EIATTR_KPARAM_INFO
	.align		4
.L_17:
        /*0038*/ 	.byte	0x04, 0x17
        /*003a*/ 	.short	(.L_19 - .L_18)
.L_18:
        /*003c*/ 	.word	0x00000000
        /*0040*/ 	.short	0x0009
        /*0042*/ 	.short	0x0048
        /*0044*/ 	.byte	0x00, 0xf5, 0x21, 0x00


	//----- nvinfo : EIATTR_KPARAM_INFO
	.align		4
.L_19:
        /*0048*/ 	.byte	0x04, 0x17
        /*004a*/ 	.short	(.L_21 - .L_20)
.L_20:
        /*004c*/ 	.word	0x00000000
        /*0050*/ 	.short	0x0008
        /*0052*/ 	.short	0x0040
        /*0054*/ 	.byte	0x00, 0xf5, 0x21, 0x00


	//----- nvinfo : EIATTR_KPARAM_INFO
	.align		4
.L_21:
        /*0058*/ 	.byte	0x04, 0x17
        /*005a*/ 	.short	(.L_23 - .L_22)
.L_22:
        /*005c*/ 	.word	0x00000000
        /*0060*/ 	.short	0x0007
        /*0062*/ 	.short	0x0038
        /*0064*/ 	.byte	0x00, 0xf5, 0x21, 0x00


	//----- nvinfo : EIATTR_KPARAM_INFO
	.align		4
.L_23:
        /*0068*/ 	.byte	0x04, 0x17
        /*006a*/ 	.short	(.L_25 - .L_24)
.L_24:
        /*006c*/ 	.word	0x00000000
        /*0070*/ 	.short	0x0006
        /*0072*/ 	.short	0x0030
        /*0074*/ 	.byte	0x00, 0xf5, 0x21, 0x00


	//----- nvinfo : EIATTR_KPARAM_INFO
	.align		4
.L_25:
        /*0078*/ 	.byte	0x04, 0x17
        /*007a*/ 	.short	(.L_27 - .L_26)
.L_26:
        /*007c*/ 	.word	0x00000000
        /*0080*/ 	.short	0x0005
        /*0082*/ 	.short	0x0028
        /*0084*/ 	.byte	0x00, 0xf5, 0x21, 0x00


	//----- nvinfo : EIATTR_KPARAM_INFO
	.align		4
.L_27:
        /*0088*/ 	.byte	0x04, 0x17
        /*008a*/ 	.short	(.L_29 - .L_28)
.L_28:
        /*008c*/ 	.word	0x00000000
        /*0090*/ 	.short	0x0004
        /*0092*/ 	.short	0x0020
        /*0094*/ 	.byte	0x00, 0xf5, 0x21, 0x00


	//----- nvinfo : EIATTR_KPARAM_INFO
	.align		4
.L_29:
        /*0098*/ 	.byte	0x04, 0x17
        /*009a*/ 	.short	(.L_31 - .L_30)
.L_30:
        /*009c*/ 	.word	0x00000000
        /*00a0*/ 	.short	0x0003
        /*00a2*/ 	.short	0x0018
        /*00a4*/ 	.byte	0x00, 0xf5, 0x21, 0x00


	//----- nvinfo : EIATTR_KPARAM_INFO
	.align		4
.L_31:
        /*00a8*/ 	.byte	0x04, 0x17
        /*00aa*/ 	.short	(.L_33 - .L_32)
.L_32:
        /*00ac*/ 	.word	0x00000000
        /*00b0*/ 	.short	0x0002
        /*00b2*/ 	.short	0x0010
        /*00b4*/ 	.byte	0x00, 0xf5, 0x21, 0x00


	//----- nvinfo : EIATTR_KPARAM_INFO
	.align		4
.L_33:
        /*00b8*/ 	.byte	0x04, 0x17
        /*00ba*/ 	.short	(.L_35 - .L_34)
.L_34:
        /*00bc*/ 	.word	0x00000000
        /*00c0*/ 	.short	0x0001
        /*00c2*/ 	.short	0x0008
        /*00c4*/ 	.byte	0x00, 0xf5, 0x21, 0x00


	//----- nvinfo : EIATTR_KPARAM_INFO
	.align		4
.L_35:
        /*00c8*/ 	.byte	0x04, 0x17
        /*00ca*/ 	.short	(.L_37 - .L_36)
.L_36:
        /*00cc*/ 	.word	0x00000000
        /*00d0*/ 	.short	0x0000
        /*00d2*/ 	.short	0x0000
        /*00d4*/ 	.byte	0x00, 0xf0, 0x11, 0x00


	//----- nvinfo : EIATTR_SPARSE_MMA_MASK
	.align		4
.L_37:
        /*00d8*/ 	.byte	0x03, 0x50
        /*00da*/ 	.short	0x0000


	//----- nvinfo : EIATTR_MAXREG_COUNT
	.align		4
        /*00dc*/ 	.byte	0x03, 0x1b
        /*00de*/ 	.short	0x00ff


	//----- nvinfo : EIATTR_MERCURY_ISA_VERSION
	.align		4
        /*00e0*/ 	.byte	0x03, 0x5f
        /*00e2*/ 	.short	0x0101


	//----- nvinfo : EIATTR_VRC_CTA_INIT_COUNT
	.align		4
        /*00e4*/ 	.byte	0x02, 0x4a
	.zero		1
	.zero		1


	//----- nvinfo : EIATTR_EXIT_INSTR_OFFSETS
	.align		4
        /*00e8*/ 	.byte	0x04, 0x1c
        /*00ea*/ 	.short	(.L_39 - .L_38)


	//   ....[0]....
.L_38:
        /*00ec*/ 	.word	0x000000a0


	//   ....[1]....
        /*00f0*/ 	.word	0x0000ca30


	//----- nvinfo : EIATTR_INDIRECT_BRANCH_TARGETS
	.align		4
.L_39:
        /*00f4*/ 	.byte	0x04, 0x34
        /*00f6*/ 	.short	(.L_41 - .L_40)


	//   ....[0]....
.L_40:
        /*00f8*/ 	.word	.L_x_151@srel
        /*00fc*/ 	.short	0x0
        /*00fe*/ 	.short	0x0
        /*0100*/ 	.word	0x3
        /*0104*/ 	.word	.L_x_152@srel
        /*0108*/ 	.word	.L_x_153@srel
        /*010c*/ 	.word	.L_x_154@srel


	//   ....[1]....
        /*0110*/ 	.word	.L_x_155@srel
        /*0114*/ 	.short	0x0
        /*0116*/ 	.short	0x0
        /*0118*/ 	.word	0x3
        /*011c*/ 	.word	.L_x_156@srel
        /*0120*/ 	.word	.L_x_157@srel
        /*0124*/ 	.word	.L_x_158@srel


	//   ....[2]....
        /*0128*/ 	.word	.L_x_159@srel
        /*012c*/ 	.short	0x0
        /*012e*/ 	.short	0x0
        /*0130*/ 	.word	0x7
        /*0134*/ 	.word	.L_x_160@srel
        /*0138*/ 	.word	.L_x_161@srel
        /*013c*/ 	.word	.L_x_43@srel
        /*0140*/ 	.word	.L_x_43@srel
        /*0144*/ 	.word	.L_x_43@srel
        /*0148*/ 	.word	.L_x_165@srel
        /*014c*/ 	.word	.L_x_43@srel


	//   ....[3]....
        /* <DEDUP_REMOVED lines=14> */


	//----- nvinfo : EIATTR_CRS_STACK_SIZE
	.align		4
.L_41:
        /*0184*/ 	.byte	0x04, 0x1e
        /*0186*/ 	.short	(.L_43 - .L_42)
.L_42:
        /*0188*/ 	.word	0x00000000


	//----- nvinfo : EIATTR_CBANK_PARAM_SIZE
	.align		4
.L_43:
        /*018c*/ 	.byte	0x03, 0x19
        /*018e*/ 	.short	0x0060


	//----- nvinfo : EIATTR_PARAM_CBANK
	.align		4
        /*0190*/ 	.byte	0x04, 0x0a
        /*0192*/ 	.short	(.L_45 - .L_44)
	.align		4
.L_44:
        /*0194*/ 	.word	index@(.nv.constant0._Z12analyticIntsiPiS_PdS0_S0_S_S_S0_S_S0_ii)
        /*0198*/ 	.short	0x0380
        /*019a*/ 	.short	0x0060


	//----- nvinfo : EIATTR_SW_WAR
	.align		4
.L_45:
        /*019c*/ 	.byte	0x04, 0x36
        /*019e*/ 	.short	(.L_47 - .L_46)
.L_46:
        /*01a0*/ 	.word	0x00000008
.L_47:


//--------------------- .nv.callgraph             --------------------------
	.section	.nv.callgraph,"",@"SHT_CUDA_CALLGRAPH"
	.align	4
	.sectionentsize	8
	.align		4
        /*0000*/ 	.word	0x00000000
	.align		4
        /*0004*/ 	.word	0xffffffff
	.align		4
        /*0008*/ 	.word	0x00000000
	.align		4
        /*000c*/ 	.word	0xfffffffe
	.align		4
        /*0010*/ 	.word	0x00000000
	.align		4
        /*0014*/ 	.word	0xfffffffd
	.align		4
        /*0018*/ 	.word	0x00000000
	.align		4
        /*001c*/ 	.word	0xfffffffc


//--------------------- .nv.constant2._Z12analyticIntsiPiS_PdS0_S0_S_S_S0_S_S0_ii --------------------------
	.section	.nv.constant2._Z12analyticIntsiPiS_PdS0_S0_S_S_S0_S_S0_ii,"a",@progbits
	.sectionflags	@""
	.align	4
.nv.constant2._Z12analyticIntsiPiS_PdS0_S0_S_S_S0_S_S0_ii:
        /*0000*/ 	.byte	0xf0, 0x48, 0x00, 0x00, 0x60, 0x49, 0x00, 0x00, 0x60, 0x48, 0x00, 0x00, 0x50, 0x87, 0x00, 0x00
        /*0010*/ 	.byte	0x70, 0x82, 0x00, 0x00, 0xd0, 0x84, 0x00, 0x00, 0x30, 0xbe, 0x00, 0x00, 0x70, 0xc9, 0x00, 0x00
        /*0020*/ 	.byte	0x70, 0xc9, 0x00, 0x00, 0x70, 0xc9, 0x00, 0x00, 0x60, 0xc0, 0x00, 0x00, 0x70, 0xc9, 0x00, 0x00
        /*0030*/ 	.byte	0x70, 0xc9, 0x00, 0x00, 0x70, 0xc9, 0x00, 0x00, 0x00, 0xbc, 0x00, 0x00, 0x70, 0xc9, 0x00, 0x00
        /*0040*/ 	.byte	0x50, 0x8c, 0x00, 0x00, 0xa0, 0x8e, 0x00, 0x00, 0x70, 0xc9, 0x00, 0x00, 0x70, 0xc9, 0x00, 0x00
        /*0050*/ 	.byte	0x70, 0xc9, 0x00, 0x00, 0x00, 0x8a, 0x00, 0x00, 0x70, 0xc9, 0x00, 0x00


//--------------------- .text._Z12analyticIntsiPiS_PdS0_S0_S_S_S0_S_S0_ii --------------------------
	.section	.text._Z12analyticIntsiPiS_PdS0_S0_S_S_S0_S_S0_ii,"ax",@progbits
	.align	128
        .global         _Z12analyticIntsiPiS_PdS0_S0_S_S_S0_S_S0_ii
        .type           _Z12analyticIntsiPiS_PdS0_S0_S_S_S0_S_S0_ii,@function
        .size           _Z12analyticIntsiPiS_PdS0_S0_S_S_S0_S_S0_ii,(.L_x_179 - _Z12analyticIntsiPiS_PdS0_S0_S_S_S0_S_S0_ii)
        .other          _Z12analyticIntsiPiS_PdS0_S0_S_S_S0_S_S0_ii,@"STO_CUDA_ENTRY STV_DEFAULT"
_Z12analyticIntsiPiS_PdS0_S0_S_S_S0_S_S0_ii:
.text._Z12analyticIntsiPiS_PdS0_S0_S_S_S0_S_S0_ii:
[----:B------:R-:W-:Y:S01]  /*0000*/  LDC R1, c[0x0][0x37c] ;  /* 0x0000df00ff017b82 */ /* 0x000fe20000000800 */
[----:B------:R-:W0:Y:S01]  /*0010*/  S2R R79, SR_TID.Y ;  /* 0x00000000004f7919 */ /* 0x000e220000002200 */
[----:B------:R-:W1:Y:S06]  /*0020*/  LDCU UR4, c[0x0][0x360] ;  /* 0x00006c00ff0477ac */ /* 0x000e6c0008000800 */
[----:B------:R-:W0:Y:S01]  /*0030*/  S2UR UR5, SR_CTAID.X ;  /* 0x00000000000579c3 */ /* 0x000e220000002500 */
[----:B------:R-:W1:Y:S01]  /*0040*/  S2R R0, SR_TID.X ;  /* 0x0000000000007919 */ /* 0x000e620000002100 */
[----:B------:R-:W2:Y:S06]  /*0050*/  LDCU UR6, c[0x0][0x3d8] ;  /* 0x00007b00ff0677ac */ /* 0x000eac0008000800 */
[----:B------:R-:W0:Y:S02]  /*0060*/  LDC R2, c[0x0][0x364] ;  /* 0x0000d900ff027b82 */ /* 0x000e240000000800 */
[----:B0-----:R-:W-:-:S04]  /*0070*/  IMAD R79, R2, UR5, R79 ;  /* 0x00000005024f7c24 */ /* 0x001fc8000f8e024f */
[----:B-1----:R-:W-:-:S05]  /*0080*/  IMAD R79, R79, UR4, R0 ;  /* 0x000000044f4f7c24 */ /* 0x002fca000f8e0200 */
[----:B--2---:R-:W-:-:S13]  /*0090*/  ISETP.GE.AND P0, PT, R79, UR6, PT ;  /* 0x000000064f007c0c */ /* 0x004fda000bf06270 */
[----:B------:R-:W-:Y:S05]  /*00a0*/  @P0 EXIT ;  /* 0x000000000000094d */ /* 0x000fea0003800000 */
[----:B------:R-:W0:Y:S01]  /*00b0*/  LDCU UR6, c[0x0][0x3dc] ;  /* 0x00007b80ff0677ac */ /* 0x000e220008000800 */
[----:B------:R-:W1:Y:S01]  /*00c0*/  LDC.64 R56, c[0x0][0x388] ;  /* 0x0000e200ff387b82 */ /* 0x000e620000000a00 */
[----:B------:R-:W2:Y:S07]  /*00d0*/  LDCU.64 UR4, c[0x0][0x358] ;  /* 0x00006b00ff0477ac */ /* 0x000eae0008000a00 */
[----:B------:R-:W3:Y:S08]  /*00e0*/  LDC.64 R10, c[0x0][0x3b0] ;  /* 0x0000ec00ff0a7b82 */ /* 0x000ef00000000a00 */
[----:B------:R-:W4:Y:S01]  /*00f0*/  LDC.64 R14, c[0x0][0x398] ;  /* 0x0000e600ff0e7b82 */ /* 0x000f220000000a00 */
[----:B0-----:R-:W-:-:S04]  /*0100*/  VIADD R0, R79, UR6 ;  /* 0x000000064f007c36 */ /* 0x001fc80008000000 */
[----:B------:R-:W-:-:S03]  /*0110*/  IMAD R3, R0, 0x9, RZ ;  /* 0x0000000900037824 */ /* 0x000fc600078e02ff */
[----:B------:R-:W0:Y:S01]  /*0120*/  LDC.64 R30, c[0x0][0x3a8] ;  /* 0x0000ea00ff1e7b82 */ /* 0x000e220000000a00 */
[----:B-1----:R-:W-:-:S05]  /*0130*/  IMAD.WIDE R56, R3, 0x4, R56 ;  /* 0x0000000403387825 */ /* 0x002fca00078e0238 */
[----:B--2---:R-:W2:Y:S02]  /*0140*/  LDG.E R0, desc[UR4][R56.64] ;  /* 0x0000000438007981 */ /* 0x004ea4000c1e1900 */
[----:B------:R-:W1:Y:S02]  /*0150*/  LDC.64 R2, c[0x0][0x390] ;  /* 0x0000e400ff027b82 */ /* 0x000e640000000a00 */
[----:B------:R-:W4:Y:S04]  /*0160*/  LDG.E R12, desc[UR4][R56.64+0x10] ;  /* 0x00001004380c7981 */ /* 0x000f28000c1e1900 */
[----:B------:R-:W5:Y:S02]  /*0170*/  LDG.E R74, desc[UR4][R56.64+0x14] ;  /* 0x00001404384a7981 */ /* 0x000f64000c1e1900 */
[----:B------:R-:W0:Y:S08]  /*0180*/  LDC.64 R22, c[0x0][0x3a0] ;  /* 0x0000e800ff167b82 */ /* 0x000e300000000a00 */
[----:B------:R-:W0:Y:S01]  /*0190*/  LDC.64 R16, c[0x0][0x3c0] ;  /* 0x0000f000ff107b82 */ /* 0x000e220000000a00 */
[----:B--2---:R-:W-:-:S02]  /*01a0*/  IMAD.SHL.U32 R5, R0, 0x4, RZ ;  /* 0x0000000400057824 */ /* 0x004fc400078e00ff */
[----:B------:R-:W2:Y:S02]  /*01b0*/  LDG.E R0, desc[UR4][R56.64+0x4] ;  /* 0x0000040438007981 */ /* 0x000ea4000c1e1900 */
[----:B-1----:R-:W-:-:S05]  /*01c0*/  IMAD.WIDE R2, R5, 0x4, R2 ;  /* 0x0000000405027825 */ /* 0x002fca00078e0202 */
[----:B------:R-:W3:Y:S04]  /*01d0*/  LDG.E R13, desc[UR4][R2.64] ;  /* 0x00000004020d7981 */ /* 0x000ee8000c1e1900 */
[----:B------:R-:W4:Y:S04]  /*01e0*/  LDG.E R19, desc[UR4][R2.64+0x4] ;  /* 0x0000040402137981 */ /* 0x000f28000c1e1900 */
[----:B------:R-:W2:Y:S04]  /*01f0*/  LDG.E R21, desc[UR4][R2.64+0x8] ;  /* 0x0000080402157981 */ /* 0x000ea8000c1e1900 */
[----:B------:R-:W2:Y:S04]  /*0200*/  LDG.E R39, desc[UR4][R2.64+0xc] ;  /* 0x00000c0402277981 */ /* 0x000ea8000c1e1900 */
[----:B------:R-:W2:Y:S04]  /*0210*/  LDG.E R2, desc[UR4][R56.64+0x8] ;  /* 0x0000080438027981 */ /* 0x000ea8000c1e1900 */
[----:B------:R-:W2:Y:S01]  /*0220*/  LDG.E R3, desc[UR4][R56.64+0xc] ;  /* 0x00000c0438037981 */ /* 0x000ea2000c1e1900 */
[----:B---3--:R-:W-:-:S04]  /*0230*/  IMAD.WIDE R4, R13, 0x4, R10 ;  /* 0x000000040d047825 */ /* 0x008fc800078e020a */
[--C-:B----4-:R-:W-:Y:S02]  /*0240*/  IMAD.WIDE R6, R19, 0x4, R10.reuse ;  /* 0x0000000413067825 */ /* 0x110fe400078e020a */
[----:B------:R-:W3:Y:S02]  /*0250*/  LDG.E R5, desc[UR4][R4.64+-0x4] ;  /* 0xfffffc0404057981 */ /* 0x000ee4000c1e1900 */
[--C-:B--2---:R-:W-:Y:S02]  /*0260*/  IMAD.WIDE R8, R21, 0x4, R10.reuse ;  /* 0x0000000415087825 */ /* 0x104fe400078e020a */
[----:B------:R-:W2:Y:S02]  /*0270*/  LDG.E R7, desc[UR4][R6.64+-0x4] ;  /* 0xfffffc0406077981 */ /* 0x000ea4000c1e1900 */
[----:B------:R-:W-:Y:S02]  /*0280*/  IMAD.WIDE R10, R39, 0x4, R10 ;  /* 0x00000004270a7825 */ /* 0x000fe400078e020a */
[----:B------:R-:W4:Y:S04]  /*0290*/  LDG.E R8, desc[UR4][R8.64+-0x4] ;  /* 0xfffffc0408087981 */ /* 0x000f28000c1e1900 */
[----:B------:R-:W4:Y:S01]  /*02a0*/  LDG.E R11, desc[UR4][R10.64+-0x4] ;  /* 0xfffffc040a0b7981 */ /* 0x000f22000c1e1900 */
[----:B---3--:R-:W-:-:S02]  /*02b0*/  IADD3 R29, PT, PT, R0, -0x1, R5 ;  /* 0xffffffff001d7810 */ /* 0x008fc40007ffe005 */
[----:B--2---:R-:W-:Y:S02]  /*02c0*/  IADD3 R27, PT, PT, R2, -0x1, R7 ;  /* 0xffffffff021b7810 */ /* 0x004fe40007ffe007 */
[----:B----4-:R-:W-:Y:S02]  /*02d0*/  IADD3 R25, PT, PT, R3, -0x1, R8 ;  /* 0xffffffff03197810 */ /* 0x010fe40007ffe008 */
[----:B------:R-:W-:Y:S01]  /*02e0*/  IADD3 R41, PT, PT, R12, -0x1, R11 ;  /* 0xffffffff0c297810 */ /* 0x000fe20007ffe00b */
[--C-:B------:R-:W-:Y:S01]  /*02f0*/  IMAD.WIDE R64, R29, 0x8, R14.reuse ;  /* 0x000000081d407825 */ /* 0x100fe200078e020e */
[----:B------:R-:W1:Y:S03]  /*0300*/  LDC.64 R10, c[0x0][0x3c8] ;  /* 0x0000f200ff0a7b82 */ /* 0x000e660000000a00 */
[--C-:B------:R-:W-:Y:S02]  /*0310*/  IMAD.WIDE R8, R27, 0x8, R14.reuse ;  /* 0x000000081b087825 */ /* 0x100fe400078e020e */
[----:B------:R-:W2:Y:S02]  /*0320*/  LDG.E.64 R64, desc[UR4][R64.64] ;  /* 0x0000000440407981 */ /* 0x000ea4000c1e1b00 */
[----:B------:R-:W-:-:S02]  /*0330*/  IMAD.WIDE R58, R25, 0x8, R14 ;  /* 0x00000008193a7825 */ /* 0x000fc400078e020e */
[----:B------:R-:W2:Y:S02]  /*0340*/  LDG.E.64 R8, desc[UR4][R8.64] ;  /* 0x0000000408087981 */ /* 0x000ea4000c1e1b00 */
[----:B------:R-:W-:Y:S02]  /*0350*/  IMAD.WIDE R14, R41, 0x8, R14 ;  /* 0x00000008290e7825 */ /* 0x000fe400078e020e */
[----:B------:R-:W3:Y:S04]  /*0360*/  LDG.E.64 R58, desc[UR4][R58.64] ;  /* 0x000000043a3a7981 */ /* 0x000ee8000c1e1b00 */
[----:B------:R-:W3:Y:S01]  /*0370*/  LDG.E.64 R14, desc[UR4][R14.64] ;  /* 0x000000040e0e7981 */ /* 0x000ee2000c1e1b00 */
[----:B0-----:R-:W-:-:S04]  /*0380*/  IMAD.WIDE R36, R29, 0x8, R30 ;  /* 0x000000081d247825 */ /* 0x001fc800078e021e */
[--C-:B------:R-:W-:Y:S02]  /*0390*/  IMAD.WIDE R34, R27, 0x8, R30.reuse ;  /* 0x000000081b227825 */ /* 0x100fe400078e021e */
[----:B------:R-:W5:Y:S02]  /*03a0*/  LDG.E.64 R36, desc[UR4][R36.64] ;  /* 0x0000000424247981 */ /* 0x000f64000c1e1b00 */
[----:B------:R-:W-:Y:S02]  /*03b0*/  IMAD.WIDE R32, R25, 0x8, R30 ;  /* 0x0000000819207825 */ /* 0x000fe400078e021e */
[----:B------:R-:W5:Y:S02]  /*03c0*/  LDG.E.64 R34, desc[UR4][R34.64] ;  /* 0x0000000422227981 */ /* 0x000f64000c1e1b00 */
[--C-:B------:R-:W-:Y:S02]  /*03d0*/  IMAD.WIDE R28, R29, 0x8, R22.reuse ;  /* 0x000000081d1c7825 */ /* 0x100fe400078e0216 */
[----:B------:R-:W5:Y:S02]  /*03e0*/  LDG.E.64 R32, desc[UR4][R32.64] ;  /* 0x0000000420207981 */ /* 0x000f64000c1e1b00 */
[----:B------:R-:W-:-:S02]  /*03f0*/  IMAD.WIDE R26, R27, 0x8, R22 ;  /* 0x000000081b1a7825 */ /* 0x000fc400078e0216 */
[----:B------:R-:W5:Y:S02]  /*0400*/  LDG.E.64 R28, desc[UR4][R28.64] ;  /* 0x000000041c1c7981 */ /* 0x000f64000c1e1b00 */
[----:B------:R-:W-:Y:S02]  /*0410*/  IMAD.WIDE R24, R25, 0x8, R22 ;  /* 0x0000000819187825 */ /* 0x000fe400078e0216 */
[----:B------:R-:W5:Y:S02]  /*0420*/  LDG.E.64 R26, desc[UR4][R26.64] ;  /* 0x000000041a1a7981 */ /* 0x000f64000c1e1b00 */
[C---:B------:R-:W-:Y:S02]  /*0430*/  IMAD.WIDE R30, R41.reuse, 0x8, R30 ;  /* 0x00000008291e7825 */ /* 0x040fe400078e021e */
[----:B------:R-:W5:Y:S02]  /*0440*/  LDG.E.64 R24, desc[UR4][R24.64] ;  /* 0x0000000418187981 */ /* 0x000f64000c1e1b00 */
[----:B------:R-:W-:-:S02]  /*0450*/  IMAD.WIDE R22, R41, 0x8, R22 ;  /* 0x0000000829167825 */ /* 0x000fc400078e0216 */
[----:B------:R-:W5:Y:S04]  /*0460*/  LDG.E.64 R30, desc[UR4][R30.64] ;  /* 0x000000041e1e7981 */ /* 0x000f68000c1e1b00 */
[----:B------:R-:W5:Y:S01]  /*0470*/  LDG.E.64 R22, desc[UR4][R22.64] ;  /* 0x0000000416167981 */ /* 0x000f62000c1e1b00 */
[----:B-1----:R-:W-:-:S04]  /*0480*/  IMAD.WIDE R2, R13, 0x4, R10 ;  /* 0x000000040d027825 */ /* 0x002fc800078e020a */
[--C-:B------:R-:W-:Y:S01]  /*0490*/  IMAD.WIDE R4, R19, 0x4, R10.reuse ;  /* 0x0000000413047825 */ /* 0x100fe200078e020a */
[----:B------:R0:W5:Y:S03]  /*04a0*/  LDG.E R78, desc[UR4][R2.64+-0x4] ;  /* 0xfffffc04024e7981 */ /* 0x000166000c1e1900 */
[--C-:B------:R-:W-:Y:S01]  /*04b0*/  IMAD.WIDE R6, R21, 0x4, R10.reuse ;  /* 0x0000000415067825 */ /* 0x100fe200078e020a */
[----:B------:R1:W5:Y:S03]  /*04c0*/  LDG.E R77, desc[UR4][R4.64+-0x4] ;  /* 0xfffffc04044d7981 */ /* 0x000366000c1e1900 */
[----:B------:R-:W-:Y:S01]  /*04d0*/  IMAD.WIDE R10, R39, 0x4, R10 ;  /* 0x00000004270a7825 */ /* 0x000fe200078e020a */
[----:B------:R4:W5:Y:S03]  /*04e0*/  LDG.E R76, desc[UR4][R6.64+-0x4] ;  /* 0xfffffc04064c7981 */ /* 0x000966000c1e1900 */
[----:B0-----:R-:W-:Y:S01]  /*04f0*/  IMAD R3, R13, 0x3, RZ ;  /* 0x000000030d037824 */ /* 0x001fe200078e02ff */
[----:B------:R-:W5:Y:S01]  /*0500*/  LDG.E R75, desc[UR4][R10.64+-0x4] ;  /* 0xfffffc040a4b7981 */ /* 0x000f62000c1e1900 */
[----:B------:R-:W-:-:S02]  /*0510*/  IMAD R39, R39, 0x3, RZ ;  /* 0x0000000327277824 */ /* 0x000fc400078e02ff */
[----:B-1----:R-:W-:Y:S02]  /*0520*/  IMAD R5, R19, 0x3, RZ ;  /* 0x0000000313057824 */ /* 0x002fe400078e02ff */
[----:B----4-:R-:W-:Y:S02]  /*0530*/  IMAD R7, R21, 0x3, RZ ;  /* 0x0000000315077824 */ /* 0x010fe400078e02ff */
[----:B------:R-:W-:-:S04]  /*0540*/  IMAD.WIDE R2, R3, 0x8, R16 ;  /* 0x0000000803027825 */ /* 0x000fc800078e0210 */
[--C-:B------:R-:W-:Y:S01]  /*0550*/  IMAD.WIDE R4, R5, 0x8, R16.reuse ;  /* 0x0000000805047825 */ /* 0x100fe200078e0210 */
[----:B------:R-:W5:Y:S03]  /*0560*/  LDG.E.64 R54, desc[UR4][R2.64+-0x18] ;  /* 0xffffe80402367981 */ /* 0x000f66000c1e1b00 */
[--C-:B------:R-:W-:Y:S01]  /*0570*/  IMAD.WIDE R6, R7, 0x8, R16.reuse ;  /* 0x0000000807067825 */ /* 0x100fe200078e0210 */
[----:B------:R-:W5:Y:S03]  /*0580*/  LDG.E.64 R52, desc[UR4][R2.64+-0x10] ;  /* 0xfffff00402347981 */ /* 0x000f66000c1e1b00 */
[----:B------:R-:W-:Y:S01]  /*0590*/  IMAD.WIDE R16, R39, 0x8, R16 ;  /* 0x0000000827107825 */ /* 0x000fe200078e0210 */
[----:B------:R0:W5:Y:S04]  /*05a0*/  LDG.E.64 R50, desc[UR4][R2.64+-0x8] ;  /* 0xfffff80402327981 */ /* 0x000168000c1e1b00 */
[----:B------:R-:W5:Y:S04]  /*05b0*/  LDG.E.64 R10, desc[UR4][R16.64+-0x18] ;  /* 0xffffe804100a7981 */ /* 0x000f68000c1e1b00 */
[----:B------:R-:W5:Y:S04]  /*05c0*/  LDG.E.64 R12, desc[UR4][R16.64+-0x10] ;  /* 0xfffff004100c7981 */ /* 0x000f68000c1e1b00 */
[----:B------:R1:W5:Y:S01]  /*05d0*/  LDG.E.64 R60, desc[UR4][R16.64+-0x8] ;  /* 0xfffff804103c7981 */ /* 0x000362000c1e1b00 */
[----:B0-----:R-:W-:-:S03]  /*05e0*/  IMAD.MOV.U32 R2, RZ, RZ, 0x1 ;  /* 0x00000001ff027424 */ /* 0x001fc600078e00ff */
[----:B------:R-:W5:Y:S04]  /*05f0*/  LDG.E.64 R48, desc[UR4][R4.64+-0x18] ;  /* 0xffffe80404307981 */ /* 0x000f68000c1e1b00 */
[----:B------:R-:W5:Y:S04]  /*0600*/  LDG.E.64 R46, desc[UR4][R4.64+-0x10] ;  /* 0xfffff004042e7981 */ /* 0x000f68000c1e1b00 */
[----:B------:R0:W5:Y:S04]  /*0610*/  LDG.E.64 R44, desc[UR4][R4.64+-0x8] ;  /* 0xfffff804042c7981 */ /* 0x000168000c1e1b00 */
[----:B------:R-:W5:Y:S04]  /*0620*/  LDG.E.64 R42, desc[UR4][R6.64+-0x18] ;  /* 0xffffe804062a7981 */ /* 0x000f68000c1e1b00 */
[----:B------:R-:W5:Y:S04]  /*0630*/  LDG.E.64 R40, desc[UR4][R6.64+-0x10] ;  /* 0xfffff00406287981 */ /* 0x000f68000c1e1b00 */
[----:B------:R4:W5:Y:S01]  /*0640*/  LDG.E.64 R38, desc[UR4][R6.64+-0x8] ;  /* 0xfffff80406267981 */ /* 0x000962000c1e1b00 */
[----:B------:R-:W-:Y:S01]  /*0650*/  BSSY.RECONVERGENT B1, `(.L_x_0) ;  /* 0x0000018000017945 */ /* 0x000fe20003800200 */
[----:B--2---:R-:W-:-:S02]  /*0660*/  DADD R20, R64, R8 ;  /* 0x0000000040147229 */ /* 0x004fc40000000008 */
[----:B---3--:R-:W-:-:S08]  /*0670*/  DADD R18, R58, R14 ;  /* 0x000000003a127229 */ /* 0x008fd0000000000e */
[----:B-1----:R-:W-:-:S06]  /*0680*/  DADD R16, R20, R18 ;  /* 0x0000000014107229 */ /* 0x002fcc0000000012 */
[----:B------:R-:W0:Y:S02]  /*0690*/  MUFU.RCP64H R3, R17 ;  /* 0x0000001100037308 */ /* 0x000e240000001800 */
[----:B0-----:R-:W-:-:S08]  /*06a0*/  DFMA R4, -R16, R2, 1 ;  /* 0x3ff000001004742b */ /* 0x001fd00000000102 */
[----:B------:R-:W-:-:S08]  /*06b0*/  DFMA R4, R4, R4, R4 ;  /* 0x000000040404722b */ /* 0x000fd00000000004 */
[----:B------:R-:W-:-:S08]  /*06c0*/  DFMA R4, R2, R4, R2 ;  /* 0x000000040204722b */ /* 0x000fd00000000002 */
[----:B------:R-:W-:Y:S02]  /*06d0*/  DFMA R2, -R16, R4, 1 ;  /* 0x3ff000001002742b */ /* 0x000fe40000000104 */
[----:B------:R-:W-:-:S06]  /*06e0*/  DMUL R68, R20, R18 ;  /* 0x0000001214447228 */ /* 0x000fcc0000000000 */
[----:B------:R-:W-:-:S08]  /*06f0*/  DFMA R2, R4, R2, R4 ;  /* 0x000000020402722b */ /* 0x000fd00000000004 */
[----:B------:R-:W-:-:S08]  /*0700*/  DMUL R4, R68, R2 ;  /* 0x0000000244047228 */ /* 0x000fd00000000000 */
[----:B----4-:R-:W-:-:S08]  /*0710*/  DFMA R6, -R16, R4, R68 ;  /* 0x000000041006722b */ /* 0x010fd00000000144 */
[----:B------:R-:W-:Y:S01]  /*0720*/  DFMA R2, R2, R6, R4 ;  /* 0x000000060202722b */ /* 0x000fe20000000004 */
[----:B------:R-:W-:-:S09]  /*0730*/  FSETP.GEU.AND P1, PT, |R69|, 6.5827683646048100446e-37, PT ;  /* 0x036000004500780b */ /* 0x000fd20003f2e200 */
[----:B------:R-:W-:-:S05]  /*0740*/  FFMA R0, RZ, R17, R3 ;  /* 0x00000011ff007223 */ /* 0x000fca0000000003 */
[----:B------:R-:W-:-:S13]  /*0750*/  FSETP.GT.AND P0, PT, |R0|, 1.469367938527859385e-39, PT ;  /* 0x001000000000780b */ /* 0x000fda0003f04200 */
[----:B------:R-:W-:Y:S05]  /*0760*/  @P0 BRA P1, `(.L_x_1) ;  /* 0x0000000000180947 */ /* 0x000fea0000800000 */
[----:B------:R-:W-:Y:S01]  /*0770*/  MOV R66, R16 ;  /* 0x0000001000427202 */ /* 0x000fe20000000f00 */
[----:B------:R-:W-:Y:S01]  /*0780*/  IMAD.MOV.U32 R67, RZ, RZ, R17 ;  /* 0x000000ffff437224 */ /* 0x000fe200078e0011 */
[----:B------:R-:W-:-:S07]  /*0790*/  MOV R0, 0x7b0 ;  /* 0x000007b000007802 */ /* 0x000fce0000000f00 */
[----:B-----5:R-:W-:Y:S05]  /*07a0*/  CALL.REL.NOINC `($__internal_0_$__cuda_sm20_div_rn_f64_full) ;  /* 0x000000c000a47944 */ /* 0x020fea0003c00000 */
[----:B------:R-:W-:Y:S02]  /*07b0*/  IMAD.MOV.U32 R2, RZ, RZ, R66 ;  /* 0x000000ffff027224 */ /* 0x000fe400078e0042 */
[----:B------:R-:W-:-:S07]  /*07c0*/  IMAD.MOV.U32 R3, RZ, RZ, R67 ;  /* 0x000000ffff037224 */ /* 0x000fce00078e0043 */
.L_x_1:
[----:B------:R-:W-:Y:S05]  /*07d0*/  BSYNC.RECONVERGENT B1 ;  /* 0x0000000000017941 */ /* 0x000fea0003800200 */
.L_x_0:
[----:B------:R-:W0:Y:S01]  /*07e0*/  MUFU.RCP64H R5, R21 ;  /* 0x0000001500057308 */ /* 0x000e220000001800 */
[----:B------:R-:W-:Y:S01]  /*07f0*/  MOV R4, 0x1 ;  /* 0x0000000100047802 */ /* 0x000fe20000000f00 */
[----:B------:R-:W-:Y:S01]  /*0800*/  DMUL R68, R64, -R8 ;  /* 0x8000000840447228 */ /* 0x000fe20000000000 */
[----:B------:R-:W-:Y:S09]  /*0810*/  BSSY.RECONVERGENT B1, `(.L_x_2) ;  /* 0x0000017000017945 */ /* 0x000ff20003800200 */
[----:B------:R-:W-:Y:S01]  /*0820*/  FSETP.GEU.AND P1, PT, |R69|, 6.5827683646048100446e-37, PT ;  /* 0x036000004500780b */ /* 0x000fe20003f2e200 */
[----:B0-----:R-:W-:-:S08]  /*0830*/  DFMA R6, -R20, R4, 1 ;  /* 0x3ff000001406742b */ /* 0x001fd00000000104 */
[----:B------:R-:W-:-:S08]  /*0840*/  DFMA R6, R6, R6, R6 ;  /* 0x000000060606722b */ /* 0x000fd00000000006 */
[----:B------:R-:W-:-:S08]  /*0850*/  DFMA R6, R4, R6, R4 ;  /* 0x000000060406722b */ /* 0x000fd00000000004 */
[----:B------:R-:W-:-:S08]  /*0860*/  DFMA R4, -R20, R6, 1 ;  /* 0x3ff000001404742b */ /* 0x000fd00000000106 */
[----:B------:R-:W-:Y:S02]  /*0870*/  DFMA R66, R6, R4, R6 ;  /* 0x000000040642722b */ /* 0x000fe40000000006 */
[----:B-----5:R-:W-:Y:S02]  /*0880*/  DADD R6, R52, -R46 ;  /* 0x0000000034067229 */ /* 0x020fe4000000082e */
[----:B------:R-:W-:-:S04]  /*0890*/  DADD R4, R54, -R48 ;  /* 0x0000000036047229 */ /* 0x000fc80000000830 */
[----:B------:R-:W-:Y:S02]  /*08a0*/  DMUL R62, R68, R66 ;  /* 0x00000042443e7228 */ /* 0x000fe40000000000 */
[----:B------:R-:W-:-:S06]  /*08b0*/  DMUL R6, R6, R6 ;  /* 0x0000000606067228 */ /* 0x000fcc0000000000 */
[----:B------:R-:W-:Y:S02]  /*08c0*/  DFMA R70, -R20, R62, R68 ;  /* 0x0000003e1446722b */ /* 0x000fe40000000144 */
[----:B------:R-:W-:-:S06]  /*08d0*/  DFMA R4, R4, R4, R6 ;  /* 0x000000040404722b */ /* 0x000fcc0000000006 */
[----:B------:R-:W-:Y:S02]  /*08e0*/  DFMA R66, R66, R70, R62 ;  /* 0x000000464242722b */ /* 0x000fe4000000003e */
[----:B------:R-:W-:-:S08]  /*08f0*/  DADD R62, R50, -R44 ;  /* 0x00000000323e7229 */ /* 0x000fd0000000082c */
[----:B------:R-:W-:Y:S01]  /*0900*/  FFMA R0, RZ, R21, R67 ;  /* 0x00000015ff007223 */ /* 0x000fe20000000043 */
[----:B------:R-:W-:-:S04]  /*0910*/  DFMA R4, R62, R62, R4 ;  /* 0x0000003e3e04722b */ /* 0x000fc80000000004 */
[----:B------:R-:W-:-:S13]  /*0920*/  FSETP.GT.AND P0, PT, |R0|, 1.469367938527859385e-39, PT ;  /* 0x001000000000780b */ /* 0x000fda0003f04200 */
[----:B------:R-:W-:Y:S05]  /*0930*/  @P0 BRA P1, `(.L_x_3) ;  /* 0x0000000000100947 */ /* 0x000fea0000800000 */
[----:B------:R-:W-:Y:S01]  /*0940*/  IMAD.MOV.U32 R66, RZ, RZ, R20 ;  /* 0x000000ffff427224 */ /* 0x000fe200078e0014 */
[----:B------:R-:W-:Y:S01]  /*0950*/  MOV R0, 0x980 ;  /* 0x0000098000007802 */ /* 0x000fe20000000f00 */
[----:B------:R-:W-:-:S07]  /*0960*/  IMAD.MOV.U32 R67, RZ, RZ, R21 ;  /* 0x000000ffff437224 */ /* 0x000fce00078e0015 */
[----:B------:R-:W-:Y:S05]  /*0970*/  CALL.REL.NOINC `($__internal_0_$__cuda_sm20_div_rn_f64_full) ;  /* 0x000000c000307944 */ /* 0x000fea0003c00000 */
.L_x_3:
[----:B------:R-:W-:Y:S05]  /*0980*/  BSYNC.RECONVERGENT B1 ;  /* 0x0000000000017941 */ /* 0x000fea0003800200 */
.L_x_2:
[----:B------:R-:W-:Y:S01]  /*0990*/  DMUL R62, R4, R66 ;  /* 0x00000042043e7228 */ /* 0x000fe20000000000 */
[----:B------:R-:W-:Y:S01]  /*09a0*/  IMAD.MOV.U32 R70, RZ, RZ, 0x652b82fe ;  /* 0x652b82feff467424 */ /* 0x000fe200078e00ff */
[----:B------:R-:W-:Y:S01]  /*09b0*/  MOV R71, 0x3ff71547 ;  /* 0x3ff7154700477802 */ /* 0x000fe20000000f00 */
[----:B------:R-:W-:Y:S01]  /*09c0*/  UMOV UR6, 0xfefa39ef ;  /* 0xfefa39ef00067882 */ /* 0x000fe20000000000 */
[----:B------:R-:W-:Y:S01]  /*09d0*/  UMOV UR7, 0x3fe62e42 ;  /* 0x3fe62e4200077882 */ /* 0x000fe20000000000 */
[----:B------:R-:W0:Y:S01]  /*09e0*/  MUFU.RCP64H R67, R19 ;  /* 0x0000001300437308 */ /* 0x000e220000001800 */
[----:B------:R-:W-:Y:S01]  /*09f0*/  IMAD.MOV.U32 R66, RZ, RZ, 0x1 ;  /* 0x00000001ff427424 */ /* 0x000fe200078e00ff */
[----:B------:R-:W-:Y:S01]  /*0a00*/  BSSY.RECONVERGENT B0, `(.L_x_4) ;  /* 0x0000048000007945 */ /* 0x000fe20003800200 */
[----:B------:R-:W-:Y:S02]  /*0a10*/  DFMA R70, R62, R70, 6.75539944105574400000e+15 ;  /* 0x433800003e46742b */ /* 0x000fe40000000046 */
[----:B------:R-:W-:-:S06]  /*0a20*/  FSETP.GEU.AND P0, PT, |R63|, 4.1917929649353027344, PT ;  /* 0x4086232b3f00780b */ /* 0x000fcc0003f0e200 */
[----:B------:R-:W-:Y:S02]  /*0a30*/  DADD R4, R70, -6.75539944105574400000e+15 ;  /* 0xc338000046047429 */ /* 0x000fe40000000000 */
[----:B0-----:R-:W-:-:S06]  /*0a40*/  DFMA R68, -R18, R66, 1 ;  /* 0x3ff000001244742b */ /* 0x001fcc0000000142 */
[----:B------:R-:W-:Y:S01]  /*0a50*/  DFMA R6, R4, -UR6, R62 ;  /* 0x8000000604067c2b */ /* 0x000fe2000800003e */
[----:B------:R-:W-:Y:S01]  /*0a60*/  UMOV UR6, 0x3b39803f ;  /* 0x3b39803f00067882 */ /* 0x000fe20000000000 */
[----:B------:R-:W-:Y:S01]  /*0a70*/  UMOV UR7, 0x3c7abc9e ;  /* 0x3c7abc9e00077882 */ /* 0x000fe20000000000 */
[----:B------:R-:W-:-:S05]  /*0a80*/  DFMA R68, R68, R68, R68 ;  /* 0x000000444444722b */ /* 0x000fca0000000044 */
[----:B------:R-:W-:Y:S01]  /*0a90*/  DFMA R4, R4, -UR6, R6 ;  /* 0x8000000604047c2b */ /* 0x000fe20008000006 */
[----:B------:R-:W-:Y:S01]  /*0aa0*/  UMOV UR6, 0x69ce2bdf ;  /* 0x69ce2bdf00067882 */ /* 0x000fe20000000000 */
[----:B------:R-:W-:Y:S01]  /*0ab0*/  IMAD.MOV.U32 R6, RZ, RZ, -0x35dec16 ;  /* 0xfca213eaff067424 */ /* 0x000fe200078e00ff */
[----:B------:R-:W-:Y:S01]  /*0ac0*/  UMOV UR7, 0x3e5ade15 ;  /* 0x3e5ade1500077882 */ /* 0x000fe20000000000 */
[----:B------:R-:W-:Y:S01]  /*0ad0*/  IMAD.MOV.U32 R7, RZ, RZ, 0x3e928af3 ;  /* 0x3e928af3ff077424 */ /* 0x000fe200078e00ff */
[----:B------:R-:W-:Y:S02]  /*0ae0*/  DFMA R66, R66, R68, R66 ;  /* 0x000000444242722b */ /* 0x000fe40000000042 */
[----:B------:R-:W-:-:S03]  /*0af0*/  DMUL R68, R58, -R14 ;  /* 0x8000000e3a447228 */ /* 0x000fc60000000000 */
[----:B------:R-:W-:Y:S01]  /*0b00*/  DFMA R6, R4, UR6, R6 ;  /* 0x0000000604067c2b */ /* 0x000fe20008000006 */
[----:B------:R-:W-:Y:S01]  /*0b10*/  UMOV UR6, 0x62401315 ;  /* 0x6240131500067882 */ /* 0x000fe20000000000 */
[----:B------:R-:W-:Y:S01]  /*0b20*/  UMOV UR7, 0x3ec71dee ;  /* 0x3ec71dee00077882 */ /* 0x000fe20000000000 */
[----:B------:R-:W-:-:S05]  /*0b30*/  DFMA R72, -R18, R66, 1 ;  /* 0x3ff000001248742b */ /* 0x000fca0000000142 */
[----:B------:R-:W-:Y:S01]  /*0b40*/  DFMA R6, R4, R6, UR6 ;  /* 0x0000000604067e2b */ /* 0x000fe20008000006 */
[----:B------:R-:W-:Y:S01]  /*0b50*/  UMOV UR6, 0x7c89eb71 ;  /* 0x7c89eb7100067882 */ /* 0x000fe20000000000 */
[----:B------:R-:W-:Y:S01]  /*0b60*/  UMOV UR7, 0x3efa0199 ;  /* 0x3efa019900077882 */ /* 0x000fe20000000000 */
[----:B------:R-:W-:Y:S01]  /*0b70*/  FSETP.GEU.AND P3, PT, |R69|, 6.5827683646048100446e-37, PT ;  /* 0x036000004500780b */ /* 0x000fe20003f6e200 */
[----:B------:R-:W-:-:S04]  /*0b80*/  DFMA R66, R66, R72, R66 ;  /* 0x000000484242722b */ /* 0x000fc80000000042 */
[----:B------:R-:W-:Y:S01]  /*0b90*/  DFMA R6, R4, R6, UR6 ;  /* 0x0000000604067e2b */ /* 0x000fe20008000006 */
[----:B------:R-:W-:Y:S01]  /*0ba0*/  UMOV UR6, 0x14761f65 ;  /* 0x14761f6500067882 */ /* 0x000fe20000000000 */
[----:B------:R-:W-:Y:S02]  /*0bb0*/  UMOV UR7, 0x3f2a01a0 ;  /* 0x3f2a01a000077882 */ /* 0x000fe40000000000 */
[----:B------:R-:W-:-:S04]  /*0bc0*/  DMUL R80, R68, R66 ;  /* 0x0000004244507228 */ /* 0x000fc80000000000 */
[----:B------:R-:W-:Y:S01]  /*0bd0*/  DFMA R6, R4, R6, UR6 ;  /* 0x0000000604067e2b */ /* 0x000fe20008000006 */
[----:B------:R-:W-:Y:S01]  /*0be0*/  UMOV UR6, 0x1852b7af ;  /* 0x1852b7af00067882 */ /* 0x000fe20000000000 */
[----:B------:R-:W-:Y:S02]  /*0bf0*/  UMOV UR7, 0x3f56c16c ;  /* 0x3f56c16c00077882 */ /* 0x000fe40000000000 */
[----:B------:R-:W-:-:S04]  /*0c00*/  DFMA R82, -R18, R80, R68 ;  /* 0x000000501252722b */ /* 0x000fc80000000144 */
[----:B------:R-:W-:Y:S01]  /*0c10*/  DFMA R6, R4, R6, UR6 ;  /* 0x0000000604067e2b */ /* 0x000fe20008000006 */
[----:B------:R-:W-:Y:S01]  /*0c20*/  UMOV UR6, 0x11122322 ;  /* 0x1112232200067882 */ /* 0x000fe20000000000 */
[----:B------:R-:W-:Y:S02]  /*0c30*/  UMOV UR7, 0x3f811111 ;  /* 0x3f81111100077882 */ /* 0x000fe40000000000 */
[----:B------:R-:W-:Y:S02]  /*0c40*/  DFMA R66, R66, R82, R80 ;  /* 0x000000524242722b */ /* 0x000fe40000000050 */
[----:B------:R-:W-:Y:S02]  /*0c50*/  DADD R80, R42, -R10 ;  /* 0x000000002a507229 */ /* 0x000fe4000000080a */
[----:B------:R-:W-:Y:S01]  /*0c60*/  DFMA R6, R4, R6, UR6 ;  /* 0x0000000604067e2b */ /* 0x000fe20008000006 */
[----:B------:R-:W-:Y:S01]  /*0c70*/  UMOV UR6, 0x555502a1 ;  /* 0x555502a100067882 */ /* 0x000fe20000000000 */
[----:B------:R-:W-:-:S04]  /*0c80*/  UMOV UR7, 0x3fa55555 ;  /* 0x3fa5555500077882 */ /* 0x000fc80000000000 */
[----:B------:R-:W-:Y:S02]  /*0c90*/  FFMA R0, RZ, R19, R67 ;  /* 0x00000013ff007223 */ /* 0x000fe40000000043 */
[----:B------:R-:W-:Y:S01]  /*0ca0*/  DFMA R6, R4, R6, UR6 ;  /* 0x0000000604067e2b */ /* 0x000fe20008000006 */
[----:B------:R-:W-:Y:S01]  /*0cb0*/  UMOV UR6, 0x55555511 ;  /* 0x5555551100067882 */ /* 0x000fe20000000000 */
[----:B------:R-:W-:Y:S01]  /*0cc0*/  UMOV UR7, 0x3fc55555 ;  /* 0x3fc5555500077882 */ /* 0x000fe20000000000 */
[----:B------:R-:W-:-:S05]  /*0cd0*/  FSETP.GT.AND P2, PT, |R0|, 1.469367938527859385e-39, PT ;  /* 0x001000000000780b */ /* 0x000fca0003f44200 */
[----:B------:R-:W-:Y:S01]  /*0ce0*/  DFMA R72, R4, R6, UR6 ;  /* 0x0000000604487e2b */ /* 0x000fe20008000006 */
[----:B------:R-:W-:Y:S01]  /*0cf0*/  UMOV UR6, 0xb ;  /* 0x0000000b00067882 */ /* 0x000fe20000000000 */
[----:B------:R-:W-:Y:S01]  /*0d00*/  UMOV UR7, 0x3fe00000 ;  /* 0x3fe0000000077882 */ /* 0x000fe20000000000 */
[----:B------:R-:W-:-:S05]  /*0d10*/  DADD R6, R40, -R12 ;  /* 0x0000000028067229 */ /* 0x000fca000000080c */
[----:B------:R-:W-:-:S03]  /*0d20*/  DFMA R72, R4, R72, UR6 ;  /* 0x0000000604487e2b */ /* 0x000fc60008000048 */
[----:B------:R-:W-:-:S05]  /*0d30*/  DMUL R6, R6, R6 ;  /* 0x0000000606067228 */ /* 0x000fca0000000000 */
[----:B------:R-:W-:-:S03]  /*0d40*/  DFMA R72, R4, R72, 1 ;  /* 0x3ff000000448742b */ /* 0x000fc60000000048 */
[----:B------:R-:W-:-:S05]  /*0d50*/  DFMA R6, R80, R80, R6 ;  /* 0x000000505006722b */ /* 0x000fca0000000006 */
[----:B------:R-:W-:Y:S02]  /*0d60*/  DFMA R72, R4, R72, 1 ;  /* 0x3ff000000448742b */ /* 0x000fe40000000048 */
[----:B------:R-:W-:-:S08]  /*0d70*/  DADD R4, R38, -R60 ;  /* 0x0000000026047229 */ /* 0x000fd0000000083c */
[----:B------:R-:W-:Y:S01]  /*0d80*/  DFMA R4, R4, R4, R6 ;  /* 0x000000040404722b */ /* 0x000fe20000000006 */
[----:B------:R-:W-:Y:S01]  /*0d90*/  LEA R7, R70, R73, 0x14 ;  /* 0x0000004946077211 */ /* 0x000fe200078ea0ff */
[----:B------:R-:W-:Y:S01]  /*0da0*/  IMAD.MOV.U32 R6, RZ, RZ, R72 ;  /* 0x000000ffff067224 */ /* 0x000fe200078e0048 */
[----:B------:R-:W-:Y:S08]  /*0db0*/  @!P0 BRA `(.L_x_5) ;  /* 0x0000000000308947 */ /* 0x000ff00003800000 */
[----:B------:R-:W-:Y:S01]  /*0dc0*/  FSETP.GEU.AND P1, PT, |R63|, 4.2275390625, PT ;  /* 0x408748003f00780b */ /* 0x000fe20003f2e200 */
[C---:B------:R-:W-:Y:S02]  /*0dd0*/  DADD R6, R62.reuse, +INF ;  /* 0x7ff000003e067429 */ /* 0x040fe40000000000 */
[----:B------:R-:W-:-:S08]  /*0de0*/  DSETP.GEU.AND P0, PT, R62, RZ, PT ;  /* 0x000000ff3e00722a */ /* 0x000fd00003f0e000 */
[----:B------:R-:W-:Y:S02]  /*0df0*/  FSEL R6, R6, RZ, P0 ;  /* 0x000000ff06067208 */ /* 0x000fe40000000000 */
[----:B------:R-:W-:Y:S02]  /*0e00*/  @!P1 LEA.HI R0, R70, R70, RZ, 0x1 ;  /* 0x0000004646009211 */ /* 0x000fe400078f08ff */
[----:B------:R-:W-:Y:S02]  /*0e10*/  FSEL R7, R7, RZ, P0 ;  /* 0x000000ff07077208 */ /* 0x000fe40000000000 */
[----:B------:R-:W-:-:S05]  /*0e20*/  @!P1 SHF.R.S32.HI R63, RZ, 0x1, R0 ;  /* 0x00000001ff3f9819 */ /* 0x000fca0000011400 */
[----:B------:R-:W-:Y:S02]  /*0e30*/  @!P1 IMAD.IADD R62, R70, 0x1, -R63 ;  /* 0x00000001463e9824 */ /* 0x000fe400078e0a3f */
[----:B------:R-:W-:-:S03]  /*0e40*/  @!P1 IMAD R73, R63, 0x100000, R73 ;  /* 0x001000003f499824 */ /* 0x000fc600078e0249 */
[----:B------:R-:W-:Y:S02]  /*0e50*/  @!P1 LEA R63, R62, 0x3ff00000, 0x14 ;  /* 0x3ff000003e3f9811 */ /* 0x000fe400078ea0ff */
[----:B------:R-:W-:-:S06]  /*0e60*/  @!P1 MOV R62, RZ ;  /* 0x000000ff003e9202 */ /* 0x000fcc0000000f00 */
[----:B------:R-:W-:-:S11]  /*0e70*/  @!P1 DMUL R6, R72, R62 ;  /* 0x0000003e48069228 */ /* 0x000fd60000000000 */
.L_x_5:
[----:B------:R-:W-:Y:S05]  /*0e80*/  BSYNC.RECONVERGENT B0 ;  /* 0x0000000000007941 */ /* 0x000fea0003800200 */
.L_x_4:
[----:B------:R-:W-:Y:S04]  /*0e90*/  BSSY.RECONVERGENT B1, `(.L_x_6) ;  /* 0x0000006000017945 */ /* 0x000fe80003800200 */
[----:B------:R-:W-:Y:S05]  /*0ea0*/  @P2 BRA P3, `(.L_x_7) ;  /* 0x0000000000102947 */ /* 0x000fea0001800000 */
[----:B------:R-:W-:Y:S01]  /*0eb0*/  IMAD.MOV.U32 R66, RZ, RZ, R18 ;  /* 0x000000ffff427224 */ /* 0x000fe200078e0012 */
[----:B------:R-:W-:Y:S01]  /*0ec0*/  MOV R0, 0xef0 ;  /* 0x00000ef000007802 */ /* 0x000fe20000000f00 */
[----:B------:R-:W-:-:S07]  /*0ed0*/  IMAD.MOV.U32 R67, RZ, RZ, R19 ;  /* 0x000000ffff437224 */ /* 0x000fce00078e0013 */
[----:B------:R-:W-:Y:S05]  /*0ee0*/  CALL.REL.NOINC `($__internal_0_$__cuda_sm20_div_rn_f64_full) ;  /* 0x000000b800d47944 */ /* 0x000fea0003c00000 */
.L_x_7:
[----:B------:R-:W-:Y:S05]  /*0ef0*/  BSYNC.RECONVERGENT B1 ;  /* 0x0000000000017941 */ /* 0x000fea0003800200 */
.L_x_6:
[----:B------:R-:W-:Y:S01]  /*0f00*/  DMUL R4, R66, R4 ;  /* 0x0000000442047228 */ /* 0x000fe20000000000 */
[----:B------:R-:W-:Y:S01]  /*0f10*/  UMOV UR6, 0xfefa39ef ;  /* 0xfefa39ef00067882 */ /* 0x000fe20000000000 */
[----:B------:R-:W-:Y:S01]  /*0f20*/  IMAD.MOV.U32 R66, RZ, RZ, 0x652b82fe ;  /* 0x652b82feff427424 */ /* 0x000fe200078e00ff */
[----:B------:R-:W-:Y:S01]  /*0f30*/  MOV R67, 0x3ff71547 ;  /* 0x3ff7154700437802 */ /* 0x000fe20000000f00 */
[----:B------:R-:W-:Y:S01]  /*0f40*/  UMOV UR7, 0x3fe62e42 ;  /* 0x3fe62e4200077882 */ /* 0x000fe20000000000 */
[----:B------:R-:W0:Y:S01]  /*0f50*/  MUFU.RCP64H R71, 3.1415920257568359375 ;  /* 0x400921fb00477908 */ /* 0x000e220000001800 */
[----:B------:R-:W-:Y:S01]  /*0f60*/  IMAD.MOV.U32 R70, RZ, RZ, 0x1 ;  /* 0x00000001ff467424 */ /* 0x000fe200078e00ff */
[----:B------:R-:W-:Y:S01]  /*0f70*/  BSSY.RECONVERGENT B0, `(.L_x_8) ;  /* 0x0000044000007945 */ /* 0x000fe20003800200 */
[----:B------:R-:W-:Y:S01]  /*0f80*/  FSETP.GEU.AND P3, PT, |R3|, 6.5827683646048100446e-37, PT ;  /* 0x036000000300780b */ /* 0x000fe20003f6e200 */
[----:B------:R-:W-:Y:S01]  /*0f90*/  DFMA R66, R4, R66, 6.75539944105574400000e+15 ;  /* 0x433800000442742b */ /* 0x000fe20000000042 */
[----:B------:R-:W-:-:S07]  /*0fa0*/  FSETP.GEU.AND P0, PT, |R5|, 4.1917929649353027344, PT ;  /* 0x4086232b0500780b */ /* 0x000fce0003f0e200 */
[----:B------:R-:W-:-:S08]  /*0fb0*/  DADD R62, R66, -6.75539944105574400000e+15 ;  /* 0xc3380000423e7429 */ /* 0x000fd00000000000 */
[----:B------:R-:W-:Y:S01]  /*0fc0*/  DFMA R68, R62, -UR6, R4 ;  /* 0x800000063e447c2b */ /* 0x000fe20008000004 */
[----:B------:R-:W-:Y:S01]  /*0fd0*/  UMOV UR6, 0x3b39803f ;  /* 0x3b39803f00067882 */ /* 0x000fe20000000000 */
[----:B------:R-:W-:-:S06]  /*0fe0*/  UMOV UR7, 0x3c7abc9e ;  /* 0x3c7abc9e00077882 */ /* 0x000fcc0000000000 */
[----:B------:R-:W-:Y:S01]  /*0ff0*/  DFMA R62, R62, -UR6, R68 ;  /* 0x800000063e3e7c2b */ /* 0x000fe20008000044 */
[----:B------:R-:W-:Y:S01]  /*1000*/  UMOV UR6, 0x69ce2bdf ;  /* 0x69ce2bdf00067882 */ /* 0x000fe20000000000 */
[----:B------:R-:W-:Y:S01]  /*1010*/  IMAD.MOV.U32 R68, RZ, RZ, -0x35dec16 ;  /* 0xfca213eaff447424 */ /* 0x000fe200078e00ff */
[----:B------:R-:W-:Y:S01]  /*1020*/  UMOV UR7, 0x3e5ade15 ;  /* 0x3e5ade1500077882 */ /* 0x000fe20000000000 */
[----:B------:R-:W-:-:S06]  /*1030*/  IMAD.MOV.U32 R69, RZ, RZ, 0x3e928af3 ;  /* 0x3e928af3ff457424 */ /* 0x000fcc00078e00ff */
[----:B------:R-:W-:Y:S01]  /*1040*/  DFMA R68, R62, UR6, R68 ;  /* 0x000000063e447c2b */ /* 0x000fe20008000044 */
[----:B------:R-:W-:Y:S01]  /*1050*/  UMOV UR6, 0x62401315 ;  /* 0x6240131500067882 */ /* 0x000fe20000000000 */
[----:B------:R-:W-:-:S06]  /*1060*/  UMOV UR7, 0x3ec71dee ;  /* 0x3ec71dee00077882 */ /* 0x000fcc0000000000 */
[----:B------:R-:W-:Y:S01]  /*1070*/  DFMA R72, R62, R68, UR6 ;  /* 0x000000063e487e2b */ /* 0x000fe20008000044 */
[----:B------:R-:W-:Y:S01]  /*1080*/  UMOV UR6, 0x7c89eb71 ;  /* 0x7c89eb7100067882 */ /* 0x000fe20000000000 */
[----:B------:R-:W-:Y:S01]  /*1090*/  IMAD.MOV.U32 R68, RZ, RZ, 0x54442d18 ;  /* 0x54442d18ff447424 */ /* 0x000fe200078e00ff */
[----:B------:R-:W-:Y:S01]  /*10a0*/  MOV R69, 0x400921fb ;  /* 0x400921fb00457802 */ /* 0x000fe20000000f00 */
[----:B------:R-:W-:-:S04]  /*10b0*/  UMOV UR7, 0x3efa0199 ;  /* 0x3efa019900077882 */ /* 0x000fc80000000000 */
[----:B------:R-:W-:Y:S01]  /*10c0*/  DFMA R72, R62, R72, UR6 ;  /* 0x000000063e487e2b */ /* 0x000fe20008000048 */
[----:B------:R-:W-:Y:S01]  /*10d0*/  UMOV UR6, 0x14761f65 ;  /* 0x14761f6500067882 */ /* 0x000fe20000000000 */
[----:B0-----:R-:W-:Y:S01]  /*10e0*/  DFMA R80, R70, -R68, 1 ;  /* 0x3ff000004650742b */ /* 0x001fe20000000844 */
[----:B------:R-:W-:-:S05]  /*10f0*/  UMOV UR7, 0x3f2a01a0 ;  /* 0x3f2a01a000077882 */ /* 0x000fca0000000000 */
[----:B------:R-:W-:Y:S01]  /*1100*/  DFMA R72, R62, R72, UR6 ;  /* 0x000000063e487e2b */ /* 0x000fe20008000048 */
[----:B------:R-:W-:Y:S01]  /*1110*/  UMOV UR6, 0x1852b7af ;  /* 0x1852b7af00067882 */ /* 0x000fe20000000000 */
[----:B------:R-:W-:Y:S01]  /*1120*/  DFMA R80, R80, R80, R80 ;  /* 0x000000505050722b */ /* 0x000fe20000000050 */
[----:B------:R-:W-:-:S05]  /*1130*/  UMOV UR7, 0x3f56c16c ;  /* 0x3f56c16c00077882 */ /* 0x000fca0000000000 */
[----:B------:R-:W-:Y:S01]  /*1140*/  DFMA R72, R62, R72, UR6 ;  /* 0x000000063e487e2b */ /* 0x000fe20008000048 */
[----:B------:R-:W-:Y:S01]  /*1150*/  UMOV UR6, 0x11122322 ;  /* 0x1112232200067882 */ /* 0x000fe20000000000 */
[----:B------:R-:W-:Y:S01]  /*1160*/  DFMA R80, R70, R80, R70 ;  /* 0x000000504650722b */ /* 0x000fe20000000046 */
[----:B------:R-:W-:-:S05]  /*1170*/  UMOV UR7, 0x3f811111 ;  /* 0x3f81111100077882 */ /* 0x000fca0000000000 */
[----:B------:R-:W-:Y:S01]  /*1180*/  DFMA R70, R62, R72, UR6 ;  /* 0x000000063e467e2b */ /* 0x000fe20008000048 */
[----:B------:R-:W-:Y:S01]  /*1190*/  UMOV UR6, 0x555502a1 ;  /* 0x555502a100067882 */ /* 0x000fe20000000000 */
[----:B------:R-:W-:Y:S01]  /*11a0*/  DFMA R82, R80, -R68, 1 ;  /* 0x3ff000005052742b */ /* 0x000fe20000000844 */
[----:B------:R-:W-:-:S05]  /*11b0*/  UMOV UR7, 0x3fa55555 ;  /* 0x3fa5555500077882 */ /* 0x000fca0000000000 */
[----:B------:R-:W-:Y:S01]  /*11c0*/  DFMA R70, R62, R70, UR6 ;  /* 0x000000063e467e2b */ /* 0x000fe20008000046 */
[----:B------:R-:W-:Y:S01]  /*11d0*/  UMOV UR6, 0x55555511 ;  /* 0x5555551100067882 */ /* 0x000fe20000000000 */
[----:B------:R-:W-:Y:S01]  /*11e0*/  DFMA R72, R80, R82, R80 ;  /* 0x000000525048722b */ /* 0x000fe20000000050 */
[----:B------:R-:W-:-:S05]  /*11f0*/  UMOV UR7, 0x3fc55555 ;  /* 0x3fc5555500077882 */ /* 0x000fca0000000000 */
[----:B------:R-:W-:Y:S01]  /*1200*/  DFMA R70, R62, R70, UR6 ;  /* 0x000000063e467e2b */ /* 0x000fe20008000046 */
[----:B------:R-:W-:Y:S01]  /*1210*/  UMOV UR6, 0xb ;  /* 0x0000000b00067882 */ /* 0x000fe20000000000 */
[----:B------:R-:W-:Y:S01]  /*1220*/  DMUL R80, R72, R2 ;  /* 0x0000000248507228 */ /* 0x000fe20000000000 */
[----:B------:R-:W-:-:S05]  /*1230*/  UMOV UR7, 0x3fe00000 ;  /* 0x3fe0000000077882 */ /* 0x000fca0000000000 */
[----:B------:R-:W-:Y:S02]  /*1240*/  DFMA R70, R62, R70, UR6 ;  /* 0x000000063e467e2b */ /* 0x000fe40008000046 */
[----:B------:R-:W-:-:S06]  /*1250*/  DFMA R68, R80, -R68, R2 ;  /* 0x800000445044722b */ /* 0x000fcc0000000002 */
[----:B------:R-:W-:Y:S02]  /*1260*/  DFMA R70, R62, R70, 1 ;  /* 0x3ff000003e46742b */ /* 0x000fe40000000046 */
[----:B------:R-:W-:-:S06]  /*1270*/  DFMA R72, R72, R68, R80 ;  /* 0x000000444848722b */ /* 0x000fcc0000000050 */
[----:B------:R-:W-:-:S04]  /*1280*/  DFMA R70, R62, R70, 1 ;  /* 0x3ff000003e46742b */ /* 0x000fc80000000046 */
[----:B------:R-:W-:-:S05]  /*1290*/  FFMA R0, RZ, 2.1426990032196044922, R73 ;  /* 0x400921fbff007823 */ /* 0x000fca0000000049 */
[----:B------:R-:W-:Y:S01]  /*12a0*/  FSETP.GT.AND P2, PT, |R0|, 1.469367938527859385e-39, PT ;  /* 0x001000000000780b */ /* 0x000fe20003f44200 */
[----:B------:R-:W-:Y:S02]  /*12b0*/  IMAD R63, R66, 0x100000, R71 ;  /* 0x00100000423f7824 */ /* 0x000fe400078e0247 */
[----:B------:R-:W-:Y:S01]  /*12c0*/  IMAD.MOV.U32 R62, RZ, RZ, R70 ;  /* 0x000000ffff3e7224 */ /* 0x000fe200078e0046 */
[----:B------:R-:W-:Y:S09]  /*12d0*/  @!P0 BRA `(.L_x_9) ;  /* 0x0000000000348947 */ /* 0x000ff20003800000 */
[----:B------:R-:W-:Y:S01]  /*12e0*/  FSETP.GEU.AND P1, PT, |R5|, 4.2275390625, PT ;  /* 0x408748000500780b */ /* 0x000fe20003f2e200 */
[C---:B------:R-:W-:Y:S02]  /*12f0*/  DADD R62, R4.reuse, +INF ;  /* 0x7ff00000043e7429 */ /* 0x040fe40000000000 */
[----:B------:R-:W-:-:S08]  /*1300*/  DSETP.GEU.AND P0, PT, R4, RZ, PT ;  /* 0x000000ff0400722a */ /* 0x000fd00003f0e000 */
[----:B------:R-:W-:Y:S02]  /*1310*/  FSEL R62, R62, RZ, P0 ;  /* 0x000000ff3e3e7208 */ /* 0x000fe40000000000 */
[----:B------:R-:W-:Y:S01]  /*1320*/  @!P1 LEA.HI R0, R66, R66, RZ, 0x1 ;  /* 0x0000004242009211 */ /* 0x000fe200078f08ff */
[----:B------:R-:W-:Y:S01]  /*1330*/  @!P1 IMAD.MOV.U32 R4, RZ, RZ, R70 ;  /* 0x000000ffff049224 */ /* 0x000fe200078e0046 */
[----:B------:R-:W-:Y:S02]  /*1340*/  FSEL R63, R63, RZ, P0 ;  /* 0x000000ff3f3f7208 */ /* 0x000fe40000000000 */
[----:B------:R-:W-:-:S04]  /*1350*/  @!P1 SHF.R.S32.HI R5, RZ, 0x1, R0 ;  /* 0x00000001ff059819 */ /* 0x000fc80000011400 */
[----:B------:R-:W-:Y:S01]  /*1360*/  @!P1 IADD3 R66, PT, PT, R66, -R5, RZ ;  /* 0x8000000542429210 */ /* 0x000fe20007ffe0ff */
[----:B------:R-:W-:-:S03]  /*1370*/  @!P1 IMAD R5, R5, 0x100000, R71 ;  /* 0x0010000005059824 */ /* 0x000fc600078e0247 */
[----:B------:R-:W-:Y:S01]  /*1380*/  @!P1 LEA R67, R66, 0x3ff00000, 0x14 ;  /* 0x3ff0000042439811 */ /* 0x000fe200078ea0ff */
[----:B------:R-:W-:-:S06]  /*1390*/  @!P1 IMAD.MOV.U32 R66, RZ, RZ, RZ ;  /* 0x000000ffff429224 */ /* 0x000fcc00078e00ff */
[----:B------:R-:W-:-:S11]  /*13a0*/  @!P1 DMUL R62, R4, R66 ;  /* 0x00000042043e9228 */ /* 0x000fd60000000000 */
.L_x_9:
[----:B------:R-:W-:Y:S05]  /*13b0*/  BSYNC.RECONVERGENT B0 ;  /* 0x0000000000007941 */ /* 0x000fea0003800200 */
.L_x_8:
[----:B------:R-:W-:Y:S04]  /*13c0*/  BSSY.RECONVERGENT B1, `(.L_x_10) ;  /* 0x000000a000017945 */ /* 0x000fe80003800200 */
[----:B------:R-:W-:Y:S05]  /*13d0*/  @P2 BRA P3, `(.L_x_11) ;  /* 0x0000000000202947 */ /* 0x000fea0001800000 */
[----:B------:R-:W-:Y:S01]  /*13e0*/  MOV R68, R2 ;  /* 0x0000000200447202 */ /* 0x000fe20000000f00 */
[----:B------:R-:W-:Y:S01]  /*13f0*/  IMAD.MOV.U32 R69, RZ, RZ, R3 ;  /* 0x000000ffff457224 */ /* 0x000fe200078e0003 */
[----:B------:R-:W-:Y:S01]  /*1400*/  MOV R0, 0x1440 ;  /* 0x0000144000007802 */ /* 0x000fe20000000f00 */
[----:B------:R-:W-:Y:S02]  /*1410*/  IMAD.MOV.U32 R66, RZ, RZ, 0x54442d18 ;  /* 0x54442d18ff427424 */ /* 0x000fe400078e00ff */
[----:B------:R-:W-:-:S07]  /*1420*/  IMAD.MOV.U32 R67, RZ, RZ, 0x400921fb ;  /* 0x400921fbff437424 */ /* 0x000fce00078e00ff */
[----:B------:R-:W-:Y:S05]  /*1430*/  CALL.REL.NOINC `($__internal_0_$__cuda_sm20_div_rn_f64_full) ;  /* 0x000000b400807944 */ /* 0x000fea0003c00000 */
[----:B------:R-:W-:Y:S01]  /*1440*/  MOV R72, R66 ;  /* 0x0000004200487202 */ /* 0x000fe20000000f00 */
[----:B------:R-:W-:-:S07]  /*1450*/  IMAD.MOV.U32 R73, RZ, RZ, R67 ;  /* 0x000000ffff497224 */ /* 0x000fce00078e0043 */
.L_x_11:
[----:B------:R-:W-:Y:S05]  /*1460*/  BSYNC.RECONVERGENT B1 ;  /* 0x0000000000017941 */ /* 0x000fea0003800200 */
.L_x_10:
[----:B------:R-:W0:Y:S01]  /*1470*/  MUFU.RSQ64H R81, R73 ;  /* 0x0000004900517308 */ /* 0x000e220000001c00 */
[----:B------:R-:W-:Y:S01]  /*1480*/  VIADD R80, R73, 0xfcb00000 ;  /* 0xfcb0000049507836 */ /* 0x000fe20000000000 */
[----:B------:R-:W-:Y:S01]  /*1490*/  MOV R67, 0x3fd80000 ;  /* 0x3fd8000000437802 */ /* 0x000fe20000000f00 */
[----:B------:R-:W-:Y:S01]  /*14a0*/  IMAD.MOV.U32 R66, RZ, RZ, 0x0 ;  /* 0x00000000ff427424 */ /* 0x000fe200078e00ff */
[----:B------:R-:W-:Y:S02]  /*14b0*/  BSSY.RECONVERGENT B1, `(.L_x_12) ;  /* 0x0000013000017945 */ /* 0x000fe40003800200 */
[----:B------:R-:W-:Y:S01]  /*14c0*/  ISETP.GE.U32.AND P0, PT, R80, 0x7ca00000, PT ;  /* 0x7ca000005000780c */ /* 0x000fe20003f06070 */
[----:B0-----:R-:W-:-:S08]  /*14d0*/  DMUL R4, R80, R80 ;  /* 0x0000005050047228 */ /* 0x001fd00000000000 */
[----:B------:R-:W-:-:S08]  /*14e0*/  DFMA R4, -R4, R72, 1 ;  /* 0x3ff000000404742b */ /* 0x000fd00000000148 */
[----:B------:R-:W-:Y:S02]  /*14f0*/  DFMA R66, R4, R66, 0.5 ;  /* 0x3fe000000442742b */ /* 0x000fe40000000042 */
[----:B------:R-:W-:-:S08]  /*1500*/  DMUL R4, R80, R4 ;  /* 0x0000000450047228 */ /* 0x000fd00000000000 */
[----:B------:R-:W-:-:S08]  /*1510*/  DFMA R82, R66, R4, R80 ;  /* 0x000000044252722b */ /* 0x000fd00000000050 */
[----:B------:R-:W-:Y:S02]  /*1520*/  DMUL R68, R82, R72 ;  /* 0x0000004852447228 */ /* 0x000fe40000000000 */
[----:B------:R-:W-:Y:S02]  /*1530*/  VIADD R67, R83, 0xfff00000 ;  /* 0xfff0000053437836 */ /* 0x000fe40000000000 */
[----:B------:R-:W-:-:S04]  /*1540*/  IMAD.MOV.U32 R66, RZ, RZ, R82 ;  /* 0x000000ffff427224 */ /* 0x000fc800078e0052 */
[----:B------:R-:W-:-:S08]  /*1550*/  DFMA R70, R68, -R68, R72 ;  /* 0x800000444446722b */ /* 0x000fd00000000048 */
[----:B------:R-:W-:Y:S01]  /*1560*/  DFMA R4, R70, R66, R68 ;  /* 0x000000424604722b */ /* 0x000fe20000000044 */
[----:B------:R-:W-:Y:S10]  /*1570*/  @!P0 BRA `(.L_x_13) ;  /* 0x0000000000188947 */ /* 0x000ff40003800000 */
[----:B------:R-:W-:Y:S01]  /*1580*/  MOV R0, R80 ;  /* 0x0000005000007202 */ /* 0x000fe20000000f00 */
[----:B------:R-:W-:Y:S01]  /*1590*/  IMAD.MOV.U32 R66, RZ, RZ, R82 ;  /* 0x000000ffff427224 */ /* 0x000fe200078e0052 */
[----:B------:R-:W-:-:S07]  /*15a0*/  MOV R80, 0x15c0 ;  /* 0x000015c000507802 */ /* 0x000fce0000000f00 */
[----:B------:R-:W-:Y:S05]  /*15b0*/  CALL.REL.NOINC `($__internal_1_$__cuda_sm20_dsqrt_rn_f64_mediumpath_v1) ;  /* 0x000000b800b87944 */ /* 0x000fea0003c00000 */
[----:B------:R-:W-:Y:S02]  /*15c0*/  IMAD.MOV.U32 R4, RZ, RZ, R66 ;  /* 0x000000ffff047224 */ /* 0x000fe400078e0042 */
[----:B------:R-:W-:-:S07]  /*15d0*/  IMAD.MOV.U32 R5, RZ, RZ, R67 ;  /* 0x000000ffff057224 */ /* 0x000fce00078e0043 */
.L_x_13:
[----:B------:R-:W-:Y:S05]  /*15e0*/  BSYNC.RECONVERGENT B1 ;  /* 0x0000000000017941 */ /* 0x000fea0003800200 */
.L_x_12:
[----:B------:R-:W0:Y:S01]  /*15f0*/  MUFU.RCP64H R67, R21 ;  /* 0x0000001500437308 */ /* 0x000e220000001800 */
[----:B------:R-:W-:Y:S01]  /*1600*/  IMAD.MOV.U32 R66, RZ, RZ, 0x1 ;  /* 0x00000001ff427424 */ /* 0x000fe200078e00ff */
[----:B------:R-:W-:Y:S01]  /*1610*/  UMOV UR6, 0x54442d18 ;  /* 0x54442d1800067882 */ /* 0x000fe20000000000 */
[----:B------:R-:W-:Y:S01]  /*1620*/  UMOV UR7, 0x400921fb ;  /* 0x400921fb00077882 */ /* 0x000fe20000000000 */
[----:B------:R-:W-:Y:S03]  /*1630*/  BSSY.RECONVERGENT B1, `(.L_x_14) ;  /* 0x0000014000017945 */ /* 0x000fe60003800200 */
[----:B0-----:R-:W-:-:S08]  /*1640*/  DFMA R68, -R20, R66, 1 ;  /* 0x3ff000001444742b */ /* 0x001fd00000000142 */
[----:B------:R-:W-:-:S08]  /*1650*/  DFMA R68, R68, R68, R68 ;  /* 0x000000444444722b */ /* 0x000fd00000000044 */
[----:B------:R-:W-:-:S08]  /*1660*/  DFMA R68, R66, R68, R66 ;  /* 0x000000444244722b */ /* 0x000fd00000000042 */
[----:B------:R-:W-:-:S08]  /*1670*/  DFMA R66, -R20, R68, 1 ;  /* 0x3ff000001442742b */ /* 0x000fd00000000144 */
[----:B------:R-:W-:-:S08]  /*1680*/  DFMA R68, R68, R66, R68 ;  /* 0x000000424444722b */ /* 0x000fd00000000044 */
[----:B------:R-:W-:-:S08]  /*1690*/  DMUL R84, R68, UR6 ;  /* 0x0000000644547c28 */ /* 0x000fd00008000000 */
[----:B------:R-:W-:-:S08]  /*16a0*/  DFMA R66, -R20, R84, UR6 ;  /* 0x0000000614427e2b */ /* 0x000fd00008000154 */
[----:B------:R-:W-:-:S10]  /*16b0*/  DFMA R84, R68, R66, R84 ;  /* 0x000000424454722b */ /* 0x000fd40000000054 */
[----:B------:R-:W-:-:S05]  /*16c0*/  FFMA R0, RZ, R21, R85 ;  /* 0x00000015ff007223 */ /* 0x000fca0000000055 */
[----:B------:R-:W-:-:S13]  /*16d0*/  FSETP.GT.AND P0, PT, |R0|, 1.469367938527859385e-39, PT ;  /* 0x001000000000780b */ /* 0x000fda0003f04200 */
[----:B------:R-:W-:Y:S05]  /*16e0*/  @P0 BRA `(.L_x_15) ;  /* 0x0000000000200947 */ /* 0x000fea0003800000 */
[----:B------:R-:W-:Y:S01]  /*16f0*/  MOV R68, 0x54442d18 ;  /* 0x54442d1800447802 */ /* 0x000fe20000000f00 */
[----:B------:R-:W-:Y:S01]  /*1700*/  IMAD.MOV.U32 R69, RZ, RZ, 0x400921fb ;  /* 0x400921fbff457424 */ /* 0x000fe200078e00ff */
[----:B------:R-:W-:Y:S01]  /*1710*/  MOV R0, 0x1750 ;  /* 0x0000175000007802 */ /* 0x000fe20000000f00 */
[----:B------:R-:W-:Y:S02]  /*1720*/  IMAD.MOV.U32 R66, RZ, RZ, R20 ;  /* 0x000000ffff427224 */ /* 0x000fe400078e0014 */
[----:B------:R-:W-:-:S07]  /*1730*/  IMAD.MOV.U32 R67, RZ, RZ, R21 ;  /* 0x000000ffff437224 */ /* 0x000fce00078e0015 */
[----:B------:R-:W-:Y:S05]  /*1740*/  CALL.REL.NOINC `($__internal_0_$__cuda_sm20_div_rn_f64_full) ;  /* 0x000000b000bc7944 */ /* 0x000fea0003c00000 */
[----:B------:R-:W-:Y:S01]  /*1750*/  MOV R84, R66 ;  /* 0x0000004200547202 */ /* 0x000fe20000000f00 */
[----:B------:R-:W-:-:S07]  /*1760*/  IMAD.MOV.U32 R85, RZ, RZ, R67 ;  /* 0x000000ffff557224 */ /* 0x000fce00078e0043 */
.L_x_15:
[----:B------:R-:W-:Y:S05]  /*1770*/  BSYNC.RECONVERGENT B1 ;  /* 0x0000000000017941 */ /* 0x000fea0003800200 */
.L_x_14:
        /* <DEDUP_REMOVED lines=19> */
[----:B------:R-:W-:Y:S01]  /*18b0*/  MOV R73, R85 ;  /* 0x0000005500497202 */ /* 0x000fe20000000f00 */
[----:B------:R-:W-:Y:S01]  /*18c0*/  IMAD.MOV.U32 R66, RZ, RZ, R82 ;  /* 0x000000ffff427224 */ /* 0x000fe200078e0052 */
[----:B------:R-:W-:Y:S01]  /*18d0*/  MOV R80, 0x1910 ;  /* 0x0000191000507802 */ /* 0x000fe20000000f00 */
[----:B------:R-:W-:Y:S02]  /*18e0*/  IMAD.MOV.U32 R71, RZ, RZ, R81 ;  /* 0x000000ffff477224 */ /* 0x000fe400078e0051 */
[----:B------:R-:W-:-:S07]  /*18f0*/  IMAD.MOV.U32 R72, RZ, RZ, R84 ;  /* 0x000000ffff487224 */ /* 0x000fce00078e0054 */
[----:B------:R-:W-:Y:S05]  /*1900*/  CALL.REL.NOINC `($__internal_1_$__cuda_sm20_dsqrt_rn_f64_mediumpath_v1) ;  /* 0x000000b400e47944 */ /* 0x000fea0003c00000 */
[----:B------:R-:W-:Y:S02]  /*1910*/  IMAD.MOV.U32 R70, RZ, RZ, R66 ;  /* 0x000000ffff467224 */ /* 0x000fe400078e0042 */
[----:B------:R-:W-:-:S07]  /*1920*/  IMAD.MOV.U32 R71, RZ, RZ, R67 ;  /* 0x000000ffff477224 */ /* 0x000fce00078e0043 */
.L_x_17:
[----:B------:R-:W-:Y:S05]  /*1930*/  BSYNC.RECONVERGENT B1 ;  /* 0x0000000000017941 */ /* 0x000fea0003800200 */
.L_x_16:
[----:B------:R-:W0:Y:S01]  /*1940*/  MUFU.RCP64H R67, R19 ;  /* 0x0000001300437308 */ /* 0x000e220000001800 */
[----:B------:R-:W-:Y:S01]  /*1950*/  IMAD.MOV.U32 R66, RZ, RZ, 0x1 ;  /* 0x00000001ff427424 */ /* 0x000fe200078e00ff */
[----:B------:R-:W-:Y:S01]  /*1960*/  UMOV UR6, 0x54442d18 ;  /* 0x54442d1800067882 */ /* 0x000fe20000000000 */
[----:B------:R-:W-:Y:S01]  /*1970*/  UMOV UR7, 0x400921fb ;  /* 0x400921fb00077882 */ /* 0x000fe20000000000 */
[----:B------:R-:W-:Y:S01]  /*1980*/  DMUL R4, R70, R4 ;  /* 0x0000000446047228 */ /* 0x000fe20000000000 */
[----:B------:R-:W-:Y:S07]  /*1990*/  BSSY.RECONVERGENT B1, `(.L_x_18) ;  /* 0x0000015000017945 */ /* 0x000fee0003800200 */
[----:B------:R-:W-:-:S02]  /*19a0*/  DMUL R4, R4, R84 ;  /* 0x0000005404047228 */ /* 0x000fc40000000000 */
        /* <DEDUP_REMOVED lines=19> */
.L_x_19:
[----:B------:R-:W-:Y:S05]  /*1ae0*/  BSYNC.RECONVERGENT B1 ;  /* 0x0000000000017941 */ /* 0x000fea0003800200 */
.L_x_18:
        /* <DEDUP_REMOVED lines=27> */
.L_x_21:
[----:B------:R-:W-:Y:S05]  /*1ca0*/  BSYNC.RECONVERGENT B1 ;  /* 0x0000000000017941 */ /* 0x000fea0003800200 */
.L_x_20:
[----:B------:R-:W0:Y:S01]  /*1cb0*/  MUFU.RCP64H R67, R21 ;  /* 0x0000001500437308 */ /* 0x000e220000001800 */
[----:B------:R-:W-:Y:S01]  /*1cc0*/  IMAD.MOV.U32 R66, RZ, RZ, 0x1 ;  /* 0x00000001ff427424 */ /* 0x000fe200078e00ff */
[----:B------:R-:W-:Y:S01]  /*1cd0*/  DMUL R70, R4, R70 ;  /* 0x0000004604467228 */ /* 0x000fe20000000000 */
[----:B------:R-:W-:Y:S07]  /*1ce0*/  BSSY.RECONVERGENT B1, `(.L_x_22) ;  /* 0x0000018000017945 */ /* 0x000fee0003800200 */
[----:B------:R-:W-:-:S02]  /*1cf0*/  DMUL R70, R70, R82 ;  /* 0x0000005246467228 */ /* 0x000fc40000000000 */
[----:B0-----:R-:W-:-:S06]  /*1d00*/  DFMA R68, -R20, R66, 1 ;  /* 0x3ff000001444742b */ /* 0x001fcc0000000142 */
[----:B------:R-:W-:Y:S02]  /*1d10*/  DMUL R70, R70, R6 ;  /* 0x0000000646467228 */ /* 0x000fe40000000000 */
[----:B------:R-:W-:-:S06]  /*1d20*/  DFMA R68, R68, R68, R68 ;  /* 0x000000444444722b */ /* 0x000fcc0000000044 */
[----:B------:R-:W-:Y:S02]  /*1d30*/  DMUL R62, R70, R62 ;  /* 0x0000003e463e7228 */ /* 0x000fe40000000000 */
[----:B------:R-:W-:Y:S02]  /*1d40*/  DFMA R66, R66, R68, R66 ;  /* 0x000000444242722b */ /* 0x000fe40000000042 */
[----:B------:R-:W-:-:S06]  /*1d50*/  DMUL R68, R8, R48 ;  /* 0x0000003008447228 */ /* 0x000fcc0000000000 */
[----:B------:R-:W-:Y:S02]  /*1d60*/  DFMA R72, -R20, R66, 1 ;  /* 0x3ff000001448742b */ /* 0x000fe40000000142 */
[----:B------:R-:W-:-:S06]  /*1d70*/  DFMA R68, R64, R54, R68 ;  /* 0x000000364044722b */ /* 0x000fcc0000000044 */
[----:B------:R-:W-:-:S04]  /*1d80*/  DFMA R80, R66, R72, R66 ;  /* 0x000000484250722b */ /* 0x000fc80000000042 */
[----:B------:R-:W-:-:S04]  /*1d90*/  FSETP.GEU.AND P1, PT, |R69|, 6.5827683646048100446e-37, PT ;  /* 0x036000004500780b */ /* 0x000fc80003f2e200 */
[----:B------:R-:W-:-:S08]  /*1da0*/  DMUL R66, R80, R68 ;  /* 0x0000004450427228 */ /* 0x000fd00000000000 */
[----:B------:R-:W-:-:S08]  /*1db0*/  DFMA R72, -R20, R66, R68 ;  /* 0x000000421448722b */ /* 0x000fd00000000144 */
[----:B------:R-:W-:-:S10]  /*1dc0*/  DFMA R4, R80, R72, R66 ;  /* 0x000000485004722b */ /* 0x000fd40000000042 */
[----:B------:R-:W-:-:S05]  /*1dd0*/  FFMA R0, RZ, R21, R5 ;  /* 0x00000015ff007223 */ /* 0x000fca0000000005 */
[----:B------:R-:W-:-:S13]  /*1de0*/  FSETP.GT.AND P0, PT, |R0|, 1.469367938527859385e-39, PT ;  /* 0x001000000000780b */ /* 0x000fda0003f04200 */
[----:B------:R-:W-:Y:S05]  /*1df0*/  @P0 BRA P1, `(.L_x_23) ;  /* 0x0000000000180947 */ /* 0x000fea0000800000 */
[----:B------:R-:W-:Y:S01]  /*1e00*/  MOV R66, R20 ;  /* 0x0000001400427202 */ /* 0x000fe20000000f00 */
[----:B------:R-:W-:Y:S01]  /*1e10*/  IMAD.MOV.U32 R67, RZ, RZ, R21 ;  /* 0x000000ffff437224 */ /* 0x000fe200078e0015 */
[----:B------:R-:W-:-:S07]  /*1e20*/  MOV R0, 0x1e40 ;  /* 0x00001e4000007802 */ /* 0x000fce0000000f00 */
[----:B------:R-:W-:Y:S05]  /*1e30*/  CALL.REL.NOINC `($__internal_0_$__cuda_sm20_div_rn_f64_full) ;  /* 0x000000ac00007944 */ /* 0x000fea0003c00000 */
[----:B------:R-:W-:Y:S02]  /*1e40*/  IMAD.MOV.U32 R4, RZ, RZ, R66 ;  /* 0x000000ffff047224 */ /* 0x000fe400078e0042 */
[----:B------:R-:W-:-:S07]  /*1e50*/  IMAD.MOV.U32 R5, RZ, RZ, R67 ;  /* 0x000000ffff057224 */ /* 0x000fce00078e0043 */
.L_x_23:
[----:B------:R-:W-:Y:S05]  /*1e60*/  BSYNC.RECONVERGENT B1 ;  /* 0x0000000000017941 */ /* 0x000fea0003800200 */
.L_x_22:
[----:B------:R-:W0:Y:S01]  /*1e70*/  MUFU.RCP64H R7, R21 ;  /* 0x0000001500077308 */ /* 0x000e220000001800 */
[----:B------:R-:W-:Y:S01]  /*1e80*/  MOV R6, 0x1 ;  /* 0x0000000100067802 */ /* 0x000fe20000000f00 */
[----:B------:R-:W-:Y:S05]  /*1e90*/  BSSY.RECONVERGENT B1, `(.L_x_24) ;  /* 0x0000015000017945 */ /* 0x000fea0003800200 */
[----:B0-----:R-:W-:-:S08]  /*1ea0*/  DFMA R66, -R20, R6, 1 ;  /* 0x3ff000001442742b */ /* 0x001fd00000000106 */
[----:B------:R-:W-:-:S08]  /*1eb0*/  DFMA R66, R66, R66, R66 ;  /* 0x000000424242722b */ /* 0x000fd00000000042 */
        /* <DEDUP_REMOVED lines=12> */
[----:B------:R-:W-:Y:S01]  /*1f80*/  IMAD.MOV.U32 R66, RZ, RZ, R20 ;  /* 0x000000ffff427224 */ /* 0x000fe200078e0014 */
[----:B------:R-:W-:Y:S01]  /*1f90*/  MOV R0, 0x1fc0 ;  /* 0x00001fc000007802 */ /* 0x000fe20000000f00 */
[----:B------:R-:W-:-:S07]  /*1fa0*/  IMAD.MOV.U32 R67, RZ, RZ, R21 ;  /* 0x000000ffff437224 */ /* 0x000fce00078e0015 */
[----:B------:R-:W-:Y:S05]  /*1fb0*/  CALL.REL.NOINC `($__internal_0_$__cuda_sm20_div_rn_f64_full) ;  /* 0x000000a800a07944 */ /* 0x000fea0003c00000 */
[----:B------:R-:W-:Y:S01]  /*1fc0*/  IMAD.MOV.U32 R6, RZ, RZ, R66 ;  /* 0x000000ffff067224 */ /* 0x000fe200078e0042 */
[----:B------:R-:W-:-:S07]  /*1fd0*/  MOV R7, R67 ;  /* 0x0000004300077202 */ /* 0x000fce0000000f00 */
.L_x_25:
[----:B------:R-:W-:Y:S05]  /*1fe0*/  BSYNC.RECONVERGENT B1 ;  /* 0x0000000000017941 */ /* 0x000fea0003800200 */
.L_x_24:
[----:B------:R-:W0:Y:S01]  /*1ff0*/  MUFU.RCP64H R67, R21 ;  /* 0x0000001500437308 */ /* 0x000e220000001800 */
[----:B------:R-:W-:Y:S01]  /*2000*/  IMAD.MOV.U32 R66, RZ, RZ, 0x1 ;  /* 0x00000001ff427424 */ /* 0x000fe200078e00ff */
[----:B------:R-:W-:Y:S01]  /*2010*/  DMUL R8, R8, R44 ;  /* 0x0000002c08087228 */ /* 0x000fe20000000000 */
[----:B------:R-:W-:Y:S04]  /*2020*/  BSSY.RECONVERGENT B1, `(.L_x_26) ;  /* 0x0000014000017945 */ /* 0x000fe80003800200 */
[----:B0-----:R-:W-:-:S08]  /*2030*/  DFMA R68, -R20, R66, 1 ;  /* 0x3ff000001444742b */ /* 0x001fd00000000142 */
[----:B------:R-:W-:-:S08]  /*2040*/  DFMA R68, R68, R68, R68 ;  /* 0x000000444444722b */ /* 0x000fd00000000044 */
[----:B------:R-:W-:Y:S02]  /*2050*/  DFMA R66, R66, R68, R66 ;  /* 0x000000444242722b */ /* 0x000fe40000000042 */
[----:B------:R-:W-:-:S06]  /*2060*/  DFMA R68, R64, R50, R8 ;  /* 0x000000324044722b */ /* 0x000fcc0000000008 */
[----:B------:R-:W-:-:S04]  /*2070*/  DFMA R70, -R20, R66, 1 ;  /* 0x3ff000001446742b */ /* 0x000fc80000000142 */
[----:B------:R-:W-:-:S04]  /*2080*/  FSETP.GEU.AND P1, PT, |R69|, 6.5827683646048100446e-37, PT ;  /* 0x036000004500780b */ /* 0x000fc80003f2e200 */
[----:B------:R-:W-:-:S08]  /*2090*/  DFMA R70, R66, R70, R66 ;  /* 0x000000464246722b */ /* 0x000fd00000000042 */
        /* <DEDUP_REMOVED lines=10> */
[----:B------:R-:W-:Y:S01]  /*2140*/  MOV R8, R66 ;  /* 0x0000004200087202 */ /* 0x000fe20000000f00 */
[----:B------:R-:W-:-:S07]  /*2150*/  IMAD.MOV.U32 R9, RZ, RZ, R67 ;  /* 0x000000ffff097224 */ /* 0x000fce00078e0043 */
.L_x_27:
[----:B------:R-:W-:Y:S05]  /*2160*/  BSYNC.RECONVERGENT B1 ;  /* 0x0000000000017941 */ /* 0x000fea0003800200 */
.L_x_26:
[----:B------:R-:W0:Y:S01]  /*2170*/  MUFU.RCP64H R65, R19 ;  /* 0x0000001300417308 */ /* 0x000e220000001800 */
[----:B------:R-:W-:Y:S01]  /*2180*/  IMAD.MOV.U32 R64, RZ, RZ, 0x1 ;  /* 0x00000001ff407424 */ /* 0x000fe200078e00ff */
[----:B------:R-:W-:Y:S01]  /*2190*/  DMUL R10, R14, R10 ;  /* 0x0000000a0e0a7228 */ /* 0x000fe20000000000 */
[----:B------:R-:W-:Y:S07]  /*21a0*/  BSSY.RECONVERGENT B1, `(.L_x_28) ;  /* 0x0000014000017945 */ /* 0x000fee0003800200 */
[----:B------:R-:W-:-:S02]  /*21b0*/  DFMA R68, R58, R42, R10 ;  /* 0x0000002a3a44722b */ /* 0x000fc4000000000a */
[----:B0-----:R-:W-:-:S08]  /*21c0*/  DFMA R66, -R18, R64, 1 ;  /* 0x3ff000001242742b */ /* 0x001fd00000000140 */
[----:B------:R-:W-:Y:S01]  /*21d0*/  FSETP.GEU.AND P1, PT, |R69|, 6.5827683646048100446e-37, PT ;  /* 0x036000004500780b */ /* 0x000fe20003f2e200 */
[----:B------:R-:W-:-:S08]  /*21e0*/  DFMA R66, R66, R66, R66 ;  /* 0x000000424242722b */ /* 0x000fd00000000042 */
[----:B------:R-:W-:-:S08]  /*21f0*/  DFMA R66, R64, R66, R64 ;  /* 0x000000424042722b */ /* 0x000fd00000000040 */
[----:B------:R-:W-:-:S08]  /*2200*/  DFMA R64, -R18, R66, 1 ;  /* 0x3ff000001240742b */ /* 0x000fd00000000142 */
        /* <DEDUP_REMOVED lines=8> */
[----:B------:R-:W-:Y:S02]  /*2290*/  MOV R67, R19 ;  /* 0x0000001300437202 */ /* 0x000fe40000000f00 */
[----:B------:R-:W-:-:S07]  /*22a0*/  MOV R0, 0x22c0 ;  /* 0x000022c000007802 */ /* 0x000fce0000000f00 */
[----:B------:R-:W-:Y:S05]  /*22b0*/  CALL.REL.NOINC `($__internal_0_$__cuda_sm20_div_rn_f64_full) ;  /* 0x000000a400e07944 */ /* 0x000fea0003c00000 */
[----:B------:R-:W-:Y:S02]  /*22c0*/  IMAD.MOV.U32 R10, RZ, RZ, R66 ;  /* 0x000000ffff0a7224 */ /* 0x000fe400078e0042 */
[----:B------:R-:W-:-:S07]  /*22d0*/  IMAD.MOV.U32 R11, RZ, RZ, R67 ;  /* 0x000000ffff0b7224 */ /* 0x000fce00078e0043 */
.L_x_29:
[----:B------:R-:W-:Y:S05]  /*22e0*/  BSYNC.RECONVERGENT B1 ;  /* 0x0000000000017941 */ /* 0x000fea0003800200 */
.L_x_28:
        /* <DEDUP_REMOVED lines=23> */
.L_x_31:
[----:B------:R-:W-:Y:S05]  /*2460*/  BSYNC.RECONVERGENT B1 ;  /* 0x0000000000017941 */ /* 0x000fea0003800200 */
.L_x_30:
[----:B------:R-:W0:Y:S01]  /*2470*/  MUFU.RCP64H R65, R19 ;  /* 0x0000001300417308 */ /* 0x000e220000001800 */
[----:B------:R-:W-:Y:S01]  /*2480*/  MOV R64, 0x1 ;  /* 0x0000000100407802 */ /* 0x000fe20000000f00 */
        /* <DEDUP_REMOVED lines=21> */
.L_x_33:
[----:B------:R-:W-:Y:S05]  /*25e0*/  BSYNC.RECONVERGENT B1 ;  /* 0x0000000000017941 */ /* 0x000fea0003800200 */
.L_x_32:
[----:B------:R-:W0:Y:S01]  /*25f0*/  MUFU.RCP64H R15, R17 ;  /* 0x00000011000f7308 */ /* 0x000e220000001800 */
[----:B------:R-:W-:Y:S01]  /*2600*/  IMAD.MOV.U32 R14, RZ, RZ, 0x1 ;  /* 0x00000001ff0e7424 */ /* 0x000fe200078e00ff */
        /* <DEDUP_REMOVED lines=21> */
.L_x_35:
[----:B------:R-:W-:Y:S05]  /*2760*/  BSYNC.RECONVERGENT B1 ;  /* 0x0000000000017941 */ /* 0x000fea0003800200 */
.L_x_34:
        /* <DEDUP_REMOVED lines=23> */
.L_x_37:
[----:B------:R-:W-:Y:S05]  /*28e0*/  BSYNC.RECONVERGENT B1 ;  /* 0x0000000000017941 */ /* 0x000fea0003800200 */
.L_x_36:
        /* <DEDUP_REMOVED lines=23> */
.L_x_39:
[----:B------:R-:W-:Y:S05]  /*2a60*/  BSYNC.RECONVERGENT B1 ;  /* 0x0000000000017941 */ /* 0x000fea0003800200 */
.L_x_38:
[----:B------:R-:W-:Y:S01]  /*2a70*/  DADD R66, -R12, R6 ;  /* 0x000000000c427229 */ /* 0x000fe20000000106 */
[----:B------:R-:W-:Y:S01]  /*2a80*/  LEA R77, R78, R77, 0x2 ;  /* 0x0000004d4e4d7211 */ /* 0x000fe200078e10ff */
[----:B------:R-:W-:Y:S01]  /*2a90*/  DADD R64, -R10, R4 ;  /* 0x000000000a407229 */ /* 0x000fe20000000104 */
[----:B------:R-:W-:Y:S01]  /*2aa0*/  BSSY.RECONVERGENT B1, `(.L_x_40) ;  /* 0x00009ed000017945 */ /* 0x000fe20003800200 */
[----:B------:R-:W-:Y:S02]  /*2ab0*/  DADD R68, -R60, R8 ;  /* 0x000000003c447229 */ /* 0x000fe40000000108 */
[----:B------:R-:W-:Y:S02]  /*2ac0*/  IMAD R76, R77, 0x4, R76 ;  /* 0x000000044d4c7824 */ /* 0x000fe400078e024c */
[----:B------:R-:W-:Y:S02]  /*2ad0*/  DMUL R66, R66, R66 ;  /* 0x0000004242427228 */ /* 0x000fe40000000000 */
[----:B------:R-:W-:-:S05]  /*2ae0*/  IMAD.U32 R75, R76, 0x4, R75 ;  /* 0x000000044c4b7824 */ /* 0x000fca00078e004b */
[----:B------:R-:W-:Y:S01]  /*2af0*/  ISETP.GT.AND P0, PT, R75, 0x43, PT ;  /* 0x000000434b00780c */ /* 0x000fe20003f04270 */
[----:B------:R-:W-:-:S08]  /*2b00*/  DFMA R66, R64, R64, R66 ;  /* 0x000000404042722b */ /* 0x000fd00000000042 */
[----:B------:R-:W-:-:S08]  /*2b10*/  DFMA R64, R68, R68, R66 ;  /* 0x000000444440722b */ /* 0x000fd00000000042 */
[----:B------:R-:W-:Y:S01]  /*2b20*/  DMUL R64, R64, R2 ;  /* 0x0000000240407228 */ /* 0x000fe20000000000 */
[----:B------:R-:W-:Y:S10]  /*2b30*/  @P0 BRA `(.L_x_41) ;  /* 0x0000002800fc0947 */ /* 0x000ff40003800000 */
[----:B------:R-:W-:-:S13]  /*2b40*/  ISETP.NE.AND P0, PT, R75, RZ, PT ;  /* 0x000000ff4b00720c */ /* 0x000fda0003f05270 */
[----:B------:R-:W-:Y:S05]  /*2b50*/  @!P0 BRA `(.L_x_42) ;  /* 0x0000001c009c8947 */ /* 0x000fea0003800000 */
[----:B------:R-:W-:-:S13]  /*2b60*/  ISETP.NE.AND P0, PT, R75, 0x40, PT ;  /* 0x000000404b00780c */ /* 0x000fda0003f05270 */
[----:B------:R-:W-:Y:S05]  /*2b70*/  @P0 BRA `(.L_x_43) ;  /* 0x0000009c007c0947 */ /* 0x000fea0003800000 */
[----:B------:R-:W-:Y:S01]  /*2b80*/  IMAD.MOV.U32 R3, RZ, RZ, 0x3fe00000 ;  /* 0x3fe00000ff037424 */ /* 0x000fe200078e00ff */
[----:B------:R-:W-:Y:S01]  /*2b90*/  MOV R2, RZ ;  /* 0x000000ff00027202 */ /* 0x000fe20000000f00 */
[----:B------:R-:W-:Y:S03]  /*2ba0*/  BSSY.RECONVERGENT B2, `(.L_x_44) ;  /* 0x00000d0000027945 */ /* 0x000fe60003800200 */
[----:B------:R-:W-:-:S06]  /*2bb0*/  LOP3.LUT R3, R3, 0x80000000, R65, 0xb8, !PT ;  /* 0x8000000003037812 */ /* 0x000fcc00078eb841 */
[----:B------:R-:W-:Y:S01]  /*2bc0*/  DADD.RZ R10, R64, R2 ;  /* 0x00000000400a7229 */ /* 0x000fe2000000c002 */
[----:B------:R-:W-:Y:S02]  /*2bd0*/  IMAD.MOV.U32 R2, RZ, RZ, 0x0 ;  /* 0x00000000ff027424 */ /* 0x000fe400078e00ff */
[----:B------:R-:W-:-:S07]  /*2be0*/  IMAD.MOV.U32 R3, RZ, RZ, 0x3ff00000 ;  /* 0x3ff00000ff037424 */ /* 0x000fce00078e00ff */
[----:B------:R-:W0:Y:S02]  /*2bf0*/  FRND.F64.TRUNC R10, R10 ;  /* 0x0000000a000a7313 */ /* 0x000e24000030d800 */
[----:B0-----:R-:W-:-:S14]  /*2c00*/  DSETP.NEU.AND P0, PT, R10, RZ, PT ;  /* 0x000000ff0a00722a */ /* 0x001fdc0003f0d000 */
[----:B------:R-:W-:Y:S05]  /*2c10*/  @!P0 BRA `(.L_x_45) ;  /* 0x0000000c00208947 */ /* 0x000fea0003800000 */
[----:B------:R-:W0:Y:S01]  /*2c20*/  MUFU.RSQ64H R3, R65 ;  /* 0x0000004100037308 */ /* 0x000e220000001c00 */
[----:B------:R-:W-:Y:S01]  /*2c30*/  VIADD R2, R65, 0xfcb00000 ;  /* 0xfcb0000041027836 */ /* 0x000fe20000000000 */
[----:B------:R-:W-:Y:S01]  /*2c40*/  MOV R16, 0x0 ;  /* 0x0000000000107802 */ /* 0x000fe20000000f00 */
[----:B------:R-:W-:Y:S01]  /*2c50*/  IMAD.MOV.U32 R17, RZ, RZ, 0x3fd80000 ;  /* 0x3fd80000ff117424 */ /* 0x000fe200078e00ff */
[----:B------:R-:W-:Y:S02]  /*2c60*/  BSSY.RECONVERGENT B3, `(.L_x_46) ;  /* 0x0000014000037945 */ /* 0x000fe40003800200 */
[----:B------:R-:W-:Y:S01]  /*2c70*/  ISETP.GE.U32.AND P0, PT, R2, 0x7ca00000, PT ;  /* 0x7ca000000200780c */ /* 0x000fe20003f06070 */
[----:B0-----:R-:W-:-:S08]  /*2c80*/  DMUL R12, R2, R2 ;  /* 0x00000002020c7228 */ /* 0x001fd00000000000 */
[----:B------:R-:W-:-:S08]  /*2c90*/  DFMA R12, R64, -R12, 1 ;  /* 0x3ff00000400c742b */ /* 0x000fd0000000080c */
        /* <DEDUP_REMOVED lines=14> */
[----:B------:R-:W-:-:S07]  /*2d80*/  IMAD.MOV.U32 R72, RZ, RZ, R64 ;  /* 0x000000ffff487224 */ /* 0x000fce00078e0040 */
[----:B------:R-:W-:Y:S05]  /*2d90*/  CALL.REL.NOINC `($__internal_1_$__cuda_sm20_dsqrt_rn_f64_mediumpath_v1) ;  /* 0x000000a000c07944 */ /* 0x000fea0003c00000 */
.L_x_47:
[----:B------:R-:W-:Y:S05]  /*2da0*/  BSYNC.RECONVERGENT B3 ;  /* 0x0000000000037941 */ /* 0x000fea0003800200 */
.L_x_46:
[----:B------:R-:W-:Y:S01]  /*2db0*/  IMAD.MOV.U32 R2, RZ, RZ, -0x24b905a1 ;  /* 0xdb46fa5fff027424 */ /* 0x000fe200078e00ff */
[----:B------:R-:W-:Y:S01]  /*2dc0*/  UMOV UR6, 0xfba6f279 ;  /* 0xfba6f27900067882 */ /* 0x000fe20000000000 */
[----:B------:R-:W-:Y:S01]  /*2dd0*/  IMAD.MOV.U32 R3, RZ, RZ, 0x3d47088f ;  /* 0x3d47088fff037424 */ /* 0x000fe200078e00ff */
[----:B------:R-:W-:Y:S01]  /*2de0*/  UMOV UR7, 0x3cf0679a ;  /* 0x3cf0679a00077882 */ /* 0x000fe20000000000 */
[----:B------:R-:W-:Y:S01]  /*2df0*/  IMAD.MOV.U32 R20, RZ, RZ, -0x7649667 ;  /* 0xf89b6999ff147424 */ /* 0x000fe200078e00ff */
[----:B------:R-:W-:Y:S01]  /*2e00*/  MOV R21, 0x3e928a27 ;  /* 0x3e928a2700157802 */ /* 0x000fe20000000f00 */
[----:B------:R-:W0:Y:S01]  /*2e10*/  MUFU.RCP64H R39, R65 ;  /* 0x0000004100277308 */ /* 0x000e220000001800 */
[----:B------:R-:W-:Y:S01]  /*2e20*/  IMAD.MOV.U32 R38, RZ, RZ, 0x1 ;  /* 0x00000001ff267424 */ /* 0x000fe200078e00ff */
[----:B------:R-:W-:Y:S01]  /*2e30*/  DFMA R2, |R66|, -UR6, R2 ;  /* 0x8000000642027c2b */ /* 0x000fe20008000202 */
[----:B------:R-:W-:Y:S01]  /*2e40*/  UMOV UR6, 0xb976a9b2 ;  /* 0xb976a9b200067882 */ /* 0x000fe20000000000 */
[----:B------:R-:W-:Y:S01]  /*2e50*/  UMOV UR7, 0x3d8df9f9 ;  /* 0x3d8df9f900077882 */ /* 0x000fe20000000000 */
[----:B------:R-:W-:Y:S05]  /*2e60*/  BSSY.RECONVERGENT B3, `(.L_x_48) ;  /* 0x0000089000037945 */ /* 0x000fea0003800200 */
[----:B------:R-:W-:Y:S01]  /*2e70*/  DFMA R2, R2, |R66|, -UR6 ;  /* 0x8000000602027e2b */ /* 0x000fe20008000442 */
[----:B------:R-:W-:Y:S01]  /*2e80*/  UMOV UR6, 0x590cc332 ;  /* 0x590cc33200067882 */ /* 0x000fe20000000000 */
[----:B------:R-:W-:Y:S01]  /*2e90*/  UMOV UR7, 0x3dc7f1f5 ;  /* 0x3dc7f1f500077882 */ /* 0x000fe20000000000 */
[----:B0-----:R-:W-:-:S05]  /*2ea0*/  DFMA R40, -R64, R38, 1 ;  /* 0x3ff000004028742b */ /* 0x001fca0000000126 */
[----:B------:R-:W-:Y:S01]  /*2eb0*/  DFMA R2, R2, |R66|, UR6 ;  /* 0x0000000602027e2b */ /* 0x000fe20008000442 */
[----:B------:R-:W-:Y:S01]  /*2ec0*/  UMOV UR6, 0xcd2d56c4 ;  /* 0xcd2d56c400067882 */ /* 0x000fe20000000000 */
[----:B------:R-:W-:Y:S01]  /*2ed0*/  UMOV UR7, 0x3dfa28a3 ;  /* 0x3dfa28a300077882 */ /* 0x000fe20000000000 */
[----:B------:R-:W-:-:S05]  /*2ee0*/  DFMA R40, R40, R40, R40 ;  /* 0x000000282828722b */ /* 0x000fca0000000028 */
[----:B------:R-:W-:Y:S01]  /*2ef0*/  DFMA R2, R2, |R66|, -UR6 ;  /* 0x8000000602027e2b */ /* 0x000fe20008000442 */
[----:B------:R-:W-:Y:S01]  /*2f00*/  UMOV UR6, 0x67835925 ;  /* 0x6783592500067882 */ /* 0x000fe20000000000 */
[----:B------:R-:W-:Y:S01]  /*2f10*/  UMOV UR7, 0x3e2485ee ;  /* 0x3e2485ee00077882 */ /* 0x000fe20000000000 */
[----:B------:R-:W-:-:S05]  /*2f20*/  DFMA R40, R38, R40, R38 ;  /* 0x000000282628722b */ /* 0x000fca0000000026 */
[----:B------:R-:W-:Y:S01]  /*2f30*/  DFMA R2, R2, |R66|, UR6 ;  /* 0x0000000602027e2b */ /* 0x000fe20008000442 */
[----:B------:R-:W-:Y:S01]  /*2f40*/  UMOV UR6, 0x5919f583 ;  /* 0x5919f58300067882 */ /* 0x000fe20000000000 */
[----:B------:R-:W-:Y:S01]  /*2f50*/  UMOV UR7, 0x3e476db4 ;  /* 0x3e476db400077882 */ /* 0x000fe20000000000 */
[----:B------:R-:W-:-:S05]  /*2f60*/  DFMA R38, -R64, R40, 1 ;  /* 0x3ff000004026742b */ /* 0x000fca0000000128 */
[----:B------:R-:W-:Y:S01]  /*2f70*/  DFMA R2, R2, |R66|, -UR6 ;  /* 0x8000000602027e2b */ /* 0x000fe20008000442 */
[----:B------:R-:W-:Y:S01]  /*2f80*/  UMOV UR6, 0xd98c8d71 ;  /* 0xd98c8d7100067882 */ /* 0x000fe20000000000 */
[----:B------:R-:W-:Y:S01]  /*2f90*/  UMOV UR7, 0x3e62d698 ;  /* 0x3e62d69800077882 */ /* 0x000fe20000000000 */
[----:B------:R-:W-:-:S05]  /*2fa0*/  DFMA R38, R40, R38, R40 ;  /* 0x000000262826722b */ /* 0x000fca0000000028 */
[----:B------:R-:W-:Y:S01]  /*2fb0*/  DFMA R2, R2, |R66|, UR6 ;  /* 0x0000000602027e2b */ /* 0x000fe20008000442 */
[----:B------:R-:W-:Y:S01]  /*2fc0*/  UMOV UR6, 0x7155d5c6 ;  /* 0x7155d5c600067882 */ /* 0x000fe20000000000 */
[----:B------:R-:W-:-:S06]  /*2fd0*/  UMOV UR7, 0x3e720a2c ;  /* 0x3e720a2c00077882 */ /* 0x000fcc0000000000 */
[----:B------:R-:W-:Y:S01]  /*2fe0*/  DFMA R2, R2, |R66|, -UR6 ;  /* 0x8000000602027e2b */ /* 0x000fe20008000442 */
[----:B------:R-:W-:Y:S01]  /*2ff0*/  UMOV UR6, 0x37ca1397 ;  /* 0x37ca139700067882 */ /* 0x000fe20000000000 */
[----:B------:R-:W-:-:S06]  /*3000*/  UMOV UR7, 0x3e41d29b ;  /* 0x3e41d29b00077882 */ /* 0x000fcc0000000000 */
[----:B------:R-:W-:Y:S01]  /*3010*/  DFMA R2, R2, |R66|, -UR6 ;  /* 0x8000000602027e2b */ /* 0x000fe20008000442 */
[----:B------:R-:W-:Y:S01]  /*3020*/  UMOV UR6, 0xc0f67a49 ;  /* 0xc0f67a4900067882 */ /* 0x000fe20000000000 */
[----:B------:R-:W-:-:S06]  /*3030*/  UMOV UR7, 0x3ea2ef6c ;  /* 0x3ea2ef6c00077882 */ /* 0x000fcc0000000000 */
[----:B------:R-:W-:Y:S01]  /*3040*/  DFMA R2, R2, |R66|, UR6 ;  /* 0x0000000602027e2b */ /* 0x000fe20008000442 */
        /* <DEDUP_REMOVED lines=41> */
[----:B------:R-:W-:-:S06]  /*32e0*/  DFMA R16, R12, |R66|, |R66| ;  /* 0x400000420c10722b */ /* 0x000fcc0000000442 */
[----:B------:R-:W0:Y:S02]  /*32f0*/  F2F.F32.F64 R0, R16 ;  /* 0x0000001000007310 */ /* 0x000e240000301000 */
[----:B0-----:R-:W-:-:S06]  /*3300*/  FMUL R0, R0, -1.4426950216293334961 ;  /* 0xbfb8aa3b00007820 */ /* 0x001fcc0000400000 */
[----:B------:R-:W0:Y:S08]  /*3310*/  FRND R0, R0 ;  /* 0x0000000000007307 */ /* 0x000e300000201000 */
[----:B0-----:R0:W1:Y:S08]  /*3320*/  F2F.F64.F32 R2, R0 ;  /* 0x0000000000027310 */ /* 0x0010700000201800 */
[----:B0-----:R-:W0:Y:S01]  /*3330*/  MUFU.EX2 R0, R0 ;  /* 0x0000000000007308 */ /* 0x001e220000000800 */
[----:B-1----:R-:W-:Y:S01]  /*3340*/  DFMA R2, R2, -UR6, -R16 ;  /* 0x8000000602027c2b */ /* 0x002fe20008000810 */
[----:B------:R-:W-:Y:S01]  /*3350*/  UMOV UR6, 0xa4741b81 ;  /* 0xa4741b8100067882 */ /* 0x000fe20000000000 */
[----:B------:R-:W-:Y:S01]  /*3360*/  UMOV UR7, 0x3e5ae904 ;  /* 0x3e5ae90400077882 */ /* 0x000fe20000000000 */
[----:B------:R-:W-:-:S05]  /*3370*/  DADD R16, -R16, |R66| ;  /* 0x0000000010107229 */ /* 0x000fca0000000542 */
[----:B------:R-:W-:Y:S01]  /*3380*/  DFMA R20, R2, UR6, R20 ;  /* 0x0000000602147c2b */ /* 0x000fe20008000014 */
[----:B------:R-:W-:Y:S01]  /*3390*/  UMOV UR6, 0x15ff7e07 ;  /* 0x15ff7e0700067882 */ /* 0x000fe20000000000 */
[----:B------:R-:W-:Y:S01]  /*33a0*/  UMOV UR7, 0x3ec71de7 ;  /* 0x3ec71de700077882 */ /* 0x000fe20000000000 */
[----:B------:R-:W-:Y:S01]  /*33b0*/  DFMA R16, R12, |R66|, R16 ;  /* 0x400000420c10722b */ /* 0x000fe20000000010 */
[----:B0-----:R-:W0:Y:S04]  /*33c0*/  F2F.F64.F32 R12, R0 ;  /* 0x00000000000c7310 */ /* 0x001e280000201800 */
[----:B------:R-:W-:Y:S01]  /*33d0*/  DFMA R20, R2, R20, UR6 ;  /* 0x0000000602147e2b */ /* 0x000fe20008000014 */
[----:B------:R-:W-:Y:S01]  /*33e0*/  UMOV UR6, 0x6b0ac45a ;  /* 0x6b0ac45a00067882 */ /* 0x000fe20000000000 */
[----:B------:R-:W-:-:S06]  /*33f0*/  UMOV UR7, 0x3efa019a ;  /* 0x3efa019a00077882 */ /* 0x000fcc0000000000 */
        /* <DEDUP_REMOVED lines=20> */
[----:B------:R-:W-:Y:S02]  /*3540*/  UMOV UR7, 0x400921fb ;  /* 0x400921fb00077882 */ /* 0x000fe40000000000 */
[----:B------:R-:W-:-:S04]  /*3550*/  DMUL R72, R38, UR6 ;  /* 0x0000000626487c28 */ /* 0x000fc80008000000 */
[----:B------:R-:W-:-:S08]  /*3560*/  DMUL R20, R2, R20 ;  /* 0x0000001402147228 */ /* 0x000fd00000000000 */
[----:B------:R-:W-:Y:S02]  /*3570*/  DFMA R16, R2, R20, -R16 ;  /* 0x000000140210722b */ /* 0x000fe40000000810 */
[----:B0-----:R-:W-:-:S06]  /*3580*/  DADD R20, -R12, 1 ;  /* 0x3ff000000c147429 */ /* 0x001fcc0000000100 */
[----:B------:R-:W-:Y:S02]  /*3590*/  DADD R16, R2, R16 ;  /* 0x0000000002107229 */ /* 0x000fe40000000010 */
[----:B------:R-:W-:Y:S01]  /*35a0*/  DFMA R2, -R64, R72, UR6 ;  /* 0x0000000640027e2b */ /* 0x000fe20008000148 */
[----:B------:R-:W-:Y:S01]  /*35b0*/  UMOV UR6, 0x8dc96626 ;  /* 0x8dc9662600067882 */ /* 0x000fe20000000000 */
[----:B------:R-:W-:Y:S02]  /*35c0*/  UMOV UR7, 0x4017afb4 ;  /* 0x4017afb400077882 */ /* 0x000fe40000000000 */
[----:B------:R-:W-:Y:S02]  /*35d0*/  DSETP.GE.AND P0, PT, |R66|, UR6, PT ;  /* 0x0000000642007e2a */ /* 0x000fe4000bf06200 */
[----:B------:R-:W-:Y:S02]  /*35e0*/  DFMA R16, -R16, R12, R20 ;  /* 0x0000000c1010722b */ /* 0x000fe40000000114 */
[----:B------:R-:W-:-:S08]  /*35f0*/  DFMA R72, R38, R2, R72 ;  /* 0x000000022648722b */ /* 0x000fd00000000048 */
[----:B------:R-:W-:Y:S02]  /*3600*/  FSEL R3, R17, 1.875, !P0 ;  /* 0x3ff0000011037808 */ /* 0x000fe40004000000 */
[----:B------:R-:W-:Y:S01]  /*3610*/  FFMA R0, RZ, R65, R73 ;  /* 0x00000041ff007223 */ /* 0x000fe20000000049 */
[----:B------:R-:W-:Y:S02]  /*3620*/  FSEL R2, R16, RZ, !P0 ;  /* 0x000000ff10027208 */ /* 0x000fe40004000000 */
[----:B------:R-:W-:Y:S02]  /*3630*/  LOP3.LUT R3, R3, 0x80000000, R67, 0xb8, !PT ;  /* 0x8000000003037812 */ /* 0x000fe400078eb843 */
[----:B------:R-:W-:-:S04]  /*3640*/  FSETP.GT.AND P0, PT, |R0|, 1.469367938527859385e-39, PT ;  /* 0x001000000000780b */ /* 0x000fc80003f04200 */
[----:B------:R-:W-:-:S09]  /*3650*/  DMUL R2, R2, 0.5 ;  /* 0x3fe0000002027828 */ /* 0x000fd20000000000 */
[----:B------:R-:W-:Y:S05]  /*3660*/  @P0 BRA `(.L_x_49) ;  /* 0x0000000000200947 */ /* 0x000fea0003800000 */
[----:B------:R-:W-:Y:S01]  /*3670*/  IMAD.MOV.U32 R68, RZ, RZ, 0x54442d18 ;  /* 0x54442d18ff447424 */ /* 0x000fe200078e00ff */
[----:B------:R-:W-:Y:S01]  /*3680*/  MOV R66, R64 ;  /* 0x0000004000427202 */ /* 0x000fe20000000f00 */
[----:B------:R-:W-:Y:S01]  /*3690*/  IMAD.MOV.U32 R69, RZ, RZ, 0x400921fb ;  /* 0x400921fbff457424 */ /* 0x000fe200078e00ff */
[----:B------:R-:W-:Y:S01]  /*36a0*/  MOV R0, 0x36d0 ;  /* 0x000036d000007802 */ /* 0x000fe20000000f00 */
[----:B------:R-:W-:-:S07]  /*36b0*/  IMAD.MOV.U32 R67, RZ, RZ, R65 ;  /* 0x000000ffff437224 */ /* 0x000fce00078e0041 */
[----:B------:R-:W-:Y:S05]  /*36c0*/  CALL.REL.NOINC `($__internal_0_$__cuda_sm20_div_rn_f64_full) ;  /* 0x0000009000dc7944 */ /* 0x000fea0003c00000 */
[----:B------:R-:W-:Y:S02]  /*36d0*/  IMAD.MOV.U32 R72, RZ, RZ, R66 ;  /* 0x000000ffff487224 */ /* 0x000fe400078e0042 */
[----:B------:R-:W-:-:S07]  /*36e0*/  IMAD.MOV.U32 R73, RZ, RZ, R67 ;  /* 0x000000ffff497224 */ /* 0x000fce00078e0043 */
.L_x_49:
[----:B------:R-:W-:Y:S05]  /*36f0*/  BSYNC.RECONVERGENT B3 ;  /* 0x0000000000037941 */ /* 0x000fea0003800200 */
.L_x_48:
[----:B------:R-:W0:Y:S01]  /*3700*/  MUFU.RSQ64H R13, R73 ;  /* 0x00000049000d7308 */ /* 0x000e220000001c00 */
[----:B------:R-:W-:Y:S01]  /*3710*/  IADD3 R12, PT, PT, R73, -0x3500000, RZ ;  /* 0xfcb00000490c7810 */ /* 0x000fe20007ffe0ff */
[----:B------:R-:W-:Y:S01]  /*3720*/  IMAD.MOV.U32 R20, RZ, RZ, 0x0 ;  /* 0x00000000ff147424 */ /* 0x000fe200078e00ff */
[----:B------:R-:W-:Y:S01]  /*3730*/  BSSY.RECONVERGENT B3, `(.L_x_50) ;  /* 0x0000013000037945 */ /* 0x000fe20003800200 */
[----:B------:R-:W-:Y:S01]  /*3740*/  IMAD.MOV.U32 R21, RZ, RZ, 0x3fd80000 ;  /* 0x3fd80000ff157424 */ /* 0x000fe200078e00ff */
[----:B------:R-:W-:Y:S02]  /*3750*/  ISETP.GE.U32.AND P0, PT, R12, 0x7ca00000, PT ;  /* 0x7ca000000c00780c */ /* 0x000fe40003f06070 */
[----:B0-----:R-:W-:-:S08]  /*3760*/  DMUL R16, R12, R12 ;  /* 0x0000000c0c107228 */ /* 0x001fd00000000000 */
[----:B------:R-:W-:-:S08]  /*3770*/  DFMA R16, -R16, R72, 1 ;  /* 0x3ff000001010742b */ /* 0x000fd00000000148 */
[----:B------:R-:W-:Y:S02]  /*3780*/  DFMA R20, R16, R20, 0.5 ;  /* 0x3fe000001014742b */ /* 0x000fe40000000014 */
[----:B------:R-:W-:-:S08]  /*3790*/  DMUL R16, R12, R16 ;  /* 0x000000100c107228 */ /* 0x000fd00000000000 */
[----:B------:R-:W-:-:S08]  /*37a0*/  DFMA R20, R20, R16, R12 ;  /* 0x000000101414722b */ /* 0x000fd0000000000c */
[----:B------:R-:W-:Y:S02]  /*37b0*/  DMUL R68, R20, R72 ;  /* 0x0000004814447228 */ /* 0x000fe40000000000 */
[----:B------:R-:W-:Y:S01]  /*37c0*/  VIADD R17, R21, 0xfff00000 ;  /* 0xfff0000015117836 */ /* 0x000fe20000000000 */
[----:B------:R-:W-:-:S05]  /*37d0*/  MOV R16, R20 ;  /* 0x0000001400107202 */ /* 0x000fca0000000f00 */
[----:B------:R-:W-:-:S08]  /*37e0*/  DFMA R70, R68, -R68, R72 ;  /* 0x800000444446722b */ /* 0x000fd00000000048 */
[----:B------:R-:W-:Y:S01]  /*37f0*/  DFMA R66, R70, R16, R68 ;  /* 0x000000104642722b */ /* 0x000fe20000000044 */
[----:B------:R-:W-:Y:S10]  /*3800*/  @!P0 BRA `(.L_x_51) ;  /* 0x0000000000148947 */ /* 0x000ff40003800000 */
[----:B------:R-:W-:Y:S01]  /*3810*/  IMAD.MOV.U32 R66, RZ, RZ, R20 ;  /* 0x000000ffff427224 */ /* 0x000fe200078e0014 */
[----:B------:R-:W-:Y:S01]  /*3820*/  MOV R80, 0x3860 ;  /* 0x0000386000507802 */ /* 0x000fe20000000f00 */
[----:B------:R-:W-:Y:S02]  /*3830*/  IMAD.MOV.U32 R0, RZ, RZ, R12 ;  /* 0x000000ffff007224 */ /* 0x000fe400078e000c */
[----:B------:R-:W-:-:S07]  /*3840*/  IMAD.MOV.U32 R67, RZ, RZ, R17 ;  /* 0x000000ffff437224 */ /* 0x000fce00078e0011 */
[----:B------:R-:W-:Y:S05]  /*3850*/  CALL.REL.NOINC `($__internal_1_$__cuda_sm20_dsqrt_rn_f64_mediumpath_v1) ;  /* 0x0000009800107944 */ /* 0x000fea0003c00000 */
.L_x_51:
[----:B------:R-:W-:Y:S05]  /*3860*/  BSYNC.RECONVERGENT B3 ;  /* 0x0000000000037941 */ /* 0x000fea0003800200 */
.L_x_50:
[----:B------:R-:W-:-:S10]  /*3870*/  DMUL R66, R2, R66 ;  /* 0x0000004202427228 */ /* 0x000fd40000000000 */
[----:B------:R-:W0:Y:S08]  /*3880*/  F2F.F32.F64 R66, R66 ;  /* 0x0000004200427310 */ /* 0x000e300000301000 */
[----:B0-----:R0:W1:Y:S02]  /*3890*/  F2F.F64.F32 R2, R66 ;  /* 0x0000004200027310 */ /* 0x0010640000201800 */
.L_x_45:
[----:B------:R-:W-:Y:S05]  /*38a0*/  BSYNC.RECONVERGENT B2 ;  /* 0x0000000000027941 */ /* 0x000fea0003800200 */
.L_x_44:
[----:B------:R-:W-:Y:S01]  /*38b0*/  DSETP.NEU.AND P0, PT, R10, RZ, PT ;  /* 0x000000ff0a00722a */ /* 0x000fe20003f0d000 */
[----:B------:R-:W-:Y:S01]  /*38c0*/  BSSY.RECONVERGENT B2, `(.L_x_52) ;  /* 0x00000f3000027945 */ /* 0x000fe20003800200 */
[----:B------:R-:W-:Y:S01]  /*38d0*/  MOV R10, 0x60000000 ;  /* 0x60000000000a7802 */ /* 0x000fe20000000f00 */
[----:B------:R-:W-:-:S11]  /*38e0*/  IMAD.MOV.U32 R11, RZ, RZ, 0x3fd55555 ;  /* 0x3fd55555ff0b7424 */ /* 0x000fd600078e00ff */
[----:B------:R-:W-:Y:S05]  /*38f0*/  @!P0 BRA `(.L_x_53) ;  /* 0x0000000c00bc8947 */ /* 0x000fea0003800000 */
[----:B------:R-:W-:Y:S01]  /*3900*/  IMAD.MOV.U32 R16, RZ, RZ, 0x652b82fe ;  /* 0x652b82feff107424 */ /* 0x000fe200078e00ff */
[----:B------:R-:W-:Y:S01]  /*3910*/  UMOV UR6, 0xfefa39ef ;  /* 0xfefa39ef00067882 */ /* 0x000fe20000000000 */
[----:B------:R-:W-:Y:S01]  /*3920*/  IMAD.MOV.U32 R17, RZ, RZ, 0x3ff71547 ;  /* 0x3ff71547ff117424 */ /* 0x000fe200078e00ff */
[----:B------:R-:W-:Y:S01]  /*3930*/  UMOV UR7, 0x3fe62e42 ;  /* 0x3fe62e4200077882 */ /* 0x000fe20000000000 */
[----:B------:R-:W-:Y:S01]  /*3940*/  IMAD.MOV.U32 R40, RZ, RZ, 0x0 ;  /* 0x00000000ff287424 */ /* 0x000fe200078e00ff */
[----:B------:R-:W-:Y:S01]  /*3950*/  MOV R41, 0x3fd80000 ;  /* 0x3fd8000000297802 */ /* 0x000fe20000000f00 */
[----:B------:R-:W-:Y:S02]  /*3960*/  BSSY.RECONVERGENT B0, `(.L_x_54) ;  /* 0x0000046000007945 */ /* 0x000fe40003800200 */
[----:B------:R-:W-:-:S08]  /*3970*/  DFMA R16, R64, -R16, 6.75539944105574400000e+15 ;  /* 0x433800004010742b */ /* 0x000fd00000000810 */
[----:B------:R-:W-:-:S08]  /*3980*/  DADD R10, R16, -6.75539944105574400000e+15 ;  /* 0xc3380000100a7429 */ /* 0x000fd00000000000 */
[----:B------:R-:W-:Y:S01]  /*3990*/  DFMA R12, R10, -UR6, -R64 ;  /* 0x800000060a0c7c2b */ /* 0x000fe20008000840 */
[----:B------:R-:W-:Y:S01]  /*39a0*/  UMOV UR6, 0x3b39803f ;  /* 0x3b39803f00067882 */ /* 0x000fe20000000000 */
[----:B------:R-:W-:-:S06]  /*39b0*/  UMOV UR7, 0x3c7abc9e ;  /* 0x3c7abc9e00077882 */ /* 0x000fcc0000000000 */
[----:B------:R-:W-:Y:S01]  /*39c0*/  DFMA R10, R10, -UR6, R12 ;  /* 0x800000060a0a7c2b */ /* 0x000fe2000800000c */
[----:B------:R-:W-:Y:S01]  /*39d0*/  UMOV UR6, 0x69ce2bdf ;  /* 0x69ce2bdf00067882 */ /* 0x000fe20000000000 */
[----:B------:R-:W-:Y:S01]  /*39e0*/  MOV R12, 0xfca213ea ;  /* 0xfca213ea000c7802 */ /* 0x000fe20000000f00 */
[----:B------:R-:W-:Y:S01]  /*39f0*/  IMAD.MOV.U32 R13, RZ, RZ, 0x3e928af3 ;  /* 0x3e928af3ff0d7424 */ /* 0x000fe200078e00ff */
[----:B------:R-:W-:-:S05]  /*3a00*/  UMOV UR7, 0x3e5ade15 ;  /* 0x3e5ade1500077882 */ /* 0x000fca0000000000 */
[----:B------:R-:W-:Y:S01]  /*3a10*/  DFMA R12, R10, UR6, R12 ;  /* 0x000000060a0c7c2b */ /* 0x000fe2000800000c */
[----:B------:R-:W-:Y:S01]  /*3a20*/  UMOV UR6, 0x62401315 ;  /* 0x6240131500067882 */ /* 0x000fe20000000000 */
[----:B------:R-:W-:-:S06]  /*3a30*/  UMOV UR7, 0x3ec71dee ;  /* 0x3ec71dee00077882 */ /* 0x000fcc0000000000 */
[----:B------:R-:W-:Y:S01]  /*3a40*/  DFMA R12, R10, R12, UR6 ;  /* 0x000000060a0c7e2b */ /* 0x000fe2000800000c */
[----:B------:R-:W-:Y:S01]  /*3a50*/  UMOV UR6, 0x7c89eb71 ;  /* 0x7c89eb7100067882 */ /* 0x000fe20000000000 */
[----:B------:R-:W-:-:S06]  /*3a60*/  UMOV UR7, 0x3efa0199 ;  /* 0x3efa019900077882 */ /* 0x000fcc0000000000 */
[----:B------:R-:W-:Y:S01]  /*3a70*/  DFMA R20, R10, R12, UR6 ;  /* 0x000000060a147e2b */ /* 0x000fe2000800000c */
[----:B------:R-:W-:Y:S01]  /*3a80*/  UMOV UR6, 0x14761f65 ;  /* 0x14761f6500067882 */ /* 0x000fe20000000000 */
[----:B------:R-:W2:Y:S01]  /*3a90*/  MUFU.RSQ64H R13, R65 ;  /* 0x00000041000d7308 */ /* 0x000ea20000001c00 */
[----:B------:R-:W-:Y:S01]  /*3aa0*/  UMOV UR7, 0x3f2a01a0 ;  /* 0x3f2a01a000077882 */ /* 0x000fe20000000000 */
[----:B------:R-:W-:-:S04]  /*3ab0*/  VIADD R12, R65, 0xfcb00000 ;  /* 0xfcb00000410c7836 */ /* 0x000fc80000000000 */
[----:B------:R-:W-:Y:S01]  /*3ac0*/  DFMA R20, R10, R20, UR6 ;  /* 0x000000060a147e2b */ /* 0x000fe20008000014 */
[----:B------:R-:W-:Y:S01]  /*3ad0*/  UMOV UR6, 0x1852b7af ;  /* 0x1852b7af00067882 */ /* 0x000fe20000000000 */
[----:B------:R-:W-:Y:S01]  /*3ae0*/  UMOV UR7, 0x3f56c16c ;  /* 0x3f56c16c00077882 */ /* 0x000fe20000000000 */
[----:B------:R-:W-:-:S05]  /*3af0*/  ISETP.GE.U32.AND P2, PT, R12, 0x7ca00000, PT ;  /* 0x7ca000000c00780c */ /* 0x000fca0003f46070 */
[----:B------:R-:W-:Y:S01]  /*3b00*/  DFMA R20, R10, R20, UR6 ;  /* 0x000000060a147e2b */ /* 0x000fe20008000014 */
[----:B------:R-:W-:Y:S01]  /*3b10*/  UMOV UR6, 0x11122322 ;  /* 0x1112232200067882 */ /* 0x000fe20000000000 */
[----:B------:R-:W-:Y:S01]  /*3b20*/  UMOV UR7, 0x3f811111 ;  /* 0x3f81111100077882 */ /* 0x000fe20000000000 */
[----:B--2---:R-:W-:-:S05]  /*3b30*/  DMUL R38, R12, R12 ;  /* 0x0000000c0c267228 */ /* 0x004fca0000000000 */
[----:B------:R-:W-:Y:S01]  /*3b40*/  DFMA R20, R10, R20, UR6 ;  /* 0x000000060a147e2b */ /* 0x000fe20008000014 */
[----:B------:R-:W-:Y:S01]  /*3b50*/  UMOV UR6, 0x555502a1 ;  /* 0x555502a100067882 */ /* 0x000fe20000000000 */
[----:B------:R-:W-:Y:S01]  /*3b60*/  UMOV UR7, 0x3fa55555 ;  /* 0x3fa5555500077882 */ /* 0x000fe20000000000 */
[----:B------:R-:W-:-:S05]  /*3b70*/  DFMA R38, R64, -R38, 1 ;  /* 0x3ff000004026742b */ /* 0x000fca0000000826 */
[----:B------:R-:W-:Y:S01]  /*3b80*/  DFMA R20, R10, R20, UR6 ;  /* 0x000000060a147e2b */ /* 0x000fe20008000014 */
[----:B------:R-:W-:Y:S01]  /*3b90*/  UMOV UR6, 0x55555511 ;  /* 0x5555551100067882 */ /* 0x000fe20000000000 */
[----:B------:R-:W-:Y:S01]  /*3ba0*/  UMOV UR7, 0x3fc55555 ;  /* 0x3fc5555500077882 */ /* 0x000fe20000000000 */
[----:B------:R-:W-:Y:S02]  /*3bb0*/  DFMA R40, R38, R40, 0.5 ;  /* 0x3fe000002628742b */ /* 0x000fe40000000028 */
[----:B------:R-:W-:-:S03]  /*3bc0*/  DMUL R38, R12, R38 ;  /* 0x000000260c267228 */ /* 0x000fc60000000000 */
[----:B------:R-:W-:Y:S01]  /*3bd0*/  DFMA R20, R10, R20, UR6 ;  /* 0x000000060a147e2b */ /* 0x000fe20008000014 */
[----:B------:R-:W-:Y:S01]  /*3be0*/  UMOV UR6, 0xb ;  /* 0x0000000b00067882 */ /* 0x000fe20000000000 */
[----:B------:R-:W-:-:S03]  /*3bf0*/  UMOV UR7, 0x3fe00000 ;  /* 0x3fe0000000077882 */ /* 0x000fc60000000000 */
[----:B------:R-:W-:Y:S02]  /*3c00*/  DFMA R40, R40, R38, R12 ;  /* 0x000000262828722b */ /* 0x000fe4000000000c */
[----:B------:R-:W-:Y:S02]  /*3c10*/  DADD R38, -RZ, -R64 ;  /* 0x00000000ff267229 */ /* 0x000fe40000000940 */
[----:B------:R-:W-:-:S04]  /*3c20*/  DFMA R20, R10, R20, UR6 ;  /* 0x000000060a147e2b */ /* 0x000fc80008000014 */
[----:B------:R-:W-:Y:S02]  /*3c30*/  DMUL R68, R64, R40 ;  /* 0x0000002840447228 */ /* 0x000fe40000000000 */
[----:B------:R-:W-:Y:S02]  /*3c40*/  IMAD.MOV.U32 R38, RZ, RZ, R40 ;  /* 0x000000ffff267224 */ /* 0x000fe400078e0028 */
[----:B------:R-:W-:Y:S01]  /*3c50*/  IMAD.MOV.U32 R0, RZ, RZ, R39 ;  /* 0x000000ffff007224 */ /* 0x000fe200078e0027 */
[----:B------:R-:W-:Y:S01]  /*3c60*/  DFMA R20, R10, R20, 1 ;  /* 0x3ff000000a14742b */ /* 0x000fe20000000014 */
[----:B------:R-:W-:Y:S02]  /*3c70*/  VIADD R39, R41, 0xfff00000 ;  /* 0xfff0000029277836 */ /* 0x000fe40000000000 */
[----:B------:R-:W-:Y:S01]  /*3c80*/  DFMA R70, R68, -R68, R64 ;  /* 0x800000444446722b */ /* 0x000fe20000000040 */
[----:B------:R-:W-:-:S04]  /*3c90*/  FSETP.GEU.AND P0, PT, |R0|, 4.1917929649353027344, PT ;  /* 0x4086232b0000780b */ /* 0x000fc80003f0e200 */
[----:B------:R-:W-:-:S03]  /*3ca0*/  DFMA R20, R10, R20, 1 ;  /* 0x3ff000000a14742b */ /* 0x000fc60000000014 */
[----:B0-----:R-:W-:-:S07]  /*3cb0*/  DFMA R66, R70, R38, R68 ;  /* 0x000000264642722b */ /* 0x001fce0000000044 */
[----:B------:R-:W-:Y:S01]  /*3cc0*/  LEA R11, R16, R21, 0x14 ;  /* 0x00000015100b7211 */ /* 0x000fe200078ea0ff */
[----:B------:R-:W-:Y:S01]  /*3cd0*/  IMAD.MOV.U32 R10, RZ, RZ, R20 ;  /* 0x000000ffff0a7224 */ /* 0x000fe200078e0014 */
[----:B------:R-:W-:Y:S06]  /*3ce0*/  @!P0 BRA `(.L_x_55) ;  /* 0x0000000000348947 */ /* 0x000fec0003800000 */
[----:B------:R-:W-:Y:S01]  /*3cf0*/  FSETP.GEU.AND P1, PT, |R0|, 4.2275390625, PT ;  /* 0x408748000000780b */ /* 0x000fe20003f2e200 */
[C---:B------:R-:W-:Y:S02]  /*3d00*/  DADD R10, -R64.reuse, +INF ;  /* 0x7ff00000400a7429 */ /* 0x040fe40000000100 */
[----:B------:R-:W-:-:S08]  /*3d10*/  DSETP.GT.AND P0, PT, R64, RZ, PT ;  /* 0x000000ff4000722a */ /* 0x000fd00003f04000 */
[----:B------:R-:W-:Y:S02]  /*3d20*/  FSEL R10, R10, RZ, !P0 ;  /* 0x000000ff0a0a7208 */ /* 0x000fe40004000000 */
[----:B------:R-:W-:Y:S02]  /*3d30*/  @!P1 LEA.HI R0, R16, R16, RZ, 0x1 ;  /* 0x0000001010009211 */ /* 0x000fe400078f08ff */
[----:B------:R-:W-:Y:S02]  /*3d40*/  FSEL R11, R11, RZ, !P0 ;  /* 0x000000ff0b0b7208 */ /* 0x000fe40004000000 */
[----:B------:R-:W-:-:S05]  /*3d50*/  @!P1 SHF.R.S32.HI R17, RZ, 0x1, R0 ;  /* 0x00000001ff119819 */ /* 0x000fca0000011400 */
[----:B------:R-:W-:Y:S02]  /*3d60*/  @!P1 IMAD.IADD R16, R16, 0x1, -R17 ;  /* 0x0000000110109824 */ /* 0x000fe400078e0a11 */
[----:B------:R-:W-:-:S03]  /*3d70*/  @!P1 IMAD R17, R17, 0x100000, R21 ;  /* 0x0010000011119824 */ /* 0x000fc600078e0215 */
[----:B------:R-:W-:Y:S02]  /*3d80*/  @!P1 LEA R21, R16, 0x3ff00000, 0x14 ;  /* 0x3ff0000010159811 */ /* 0x000fe400078ea0ff */
[----:B------:R-:W-:Y:S01]  /*3d90*/  @!P1 MOV R16, R20 ;  /* 0x0000001400109202 */ /* 0x000fe20000000f00 */
[----:B------:R-:W-:-:S06]  /*3da0*/  @!P1 IMAD.MOV.U32 R20, RZ, RZ, RZ ;  /* 0x000000ffff149224 */ /* 0x000fcc00078e00ff */
[----:B------:R-:W-:-:S11]  /*3db0*/  @!P1 DMUL R10, R16, R20 ;  /* 0x00000014100a9228 */ /* 0x000fd60000000000 */
.L_x_55:
[----:B------:R-:W-:Y:S05]  /*3dc0*/  BSYNC.RECONVERGENT B0 ;  /* 0x0000000000007941 */ /* 0x000fea0003800200 */
.L_x_54:
[----:B------:R-:W-:Y:S04]  /*3dd0*/  BSSY.RECONVERGENT B3, `(.L_x_56) ;  /* 0x0000009000037945 */ /* 0x000fe80003800200 */
[----:B------:R-:W-:Y:S05]  /*3de0*/  @!P2 BRA `(.L_x_57) ;  /* 0x00000000001ca947 */ /* 0x000fea0003800000 */
[----:B------:R-:W-:Y:S01]  /*3df0*/  IMAD.MOV.U32 R66, RZ, RZ, R40 ;  /* 0x000000ffff427224 */ /* 0x000fe200078e0028 */
[----:B------:R-:W-:Y:S01]  /*3e00*/  MOV R67, R39 ;  /* 0x0000002700437202 */ /* 0x000fe20000000f00 */
[----:B------:R-:W-:Y:S01]  /*3e10*/  IMAD.MOV.U32 R0, RZ, RZ, R12 ;  /* 0x000000ffff007224 */ /* 0x000fe200078e000c */
[----:B------:R-:W-:Y:S01]  /*3e20*/  MOV R80, 0x3e60 ;  /* 0x00003e6000507802 */ /* 0x000fe20000000f00 */
[----:B------:R-:W-:Y:S02]  /*3e30*/  IMAD.MOV.U32 R72, RZ, RZ, R64 ;  /* 0x000000ffff487224 */ /* 0x000fe400078e0040 */
[----:B------:R-:W-:-:S07]  /*3e40*/  IMAD.MOV.U32 R73, RZ, RZ, R65 ;  /* 0x000000ffff497224 */ /* 0x000fce00078e0041 */
[----:B-1----:R-:W-:Y:S05]  /*3e50*/  CALL.REL.NOINC `($__internal_1_$__cuda_sm20_dsqrt_rn_f64_mediumpath_v1) ;  /* 0x0000009000907944 */ /* 0x002fea0003c00000 */
.L_x_57:
[----:B------:R-:W-:Y:S05]  /*3e60*/  BSYNC.RECONVERGENT B3 ;  /* 0x0000000000037941 */ /* 0x000fea0003800200 */
.L_x_56:
[----:B------:R-:W-:Y:S02]  /*3e70*/  HFMA2 R13, -RZ, RZ, 1.3193359375, 0.00013911724090576171875 ;  /* 0x3d47088fff0d7431 */ /* 0x000fe400000001ff */
[----:B------:R-:W-:Y:S01]  /*3e80*/  IMAD.MOV.U32 R12, RZ, RZ, -0x24b905a1 ;  /* 0xdb46fa5fff0c7424 */ /* 0x000fe200078e00ff */
[----:B------:R-:W-:Y:S01]  /*3e90*/  UMOV UR6, 0xfba6f279 ;  /* 0xfba6f27900067882 */ /* 0x000fe20000000000 */
[----:B------:R-:W-:Y:S01]  /*3ea0*/  UMOV UR7, 0x3cf0679a ;  /* 0x3cf0679a00077882 */ /* 0x000fe20000000000 */
[----:B------:R-:W-:Y:S01]  /*3eb0*/  IMAD.MOV.U32 R38, RZ, RZ, -0x7649667 ;  /* 0xf89b6999ff267424 */ /* 0x000fe200078e00ff */
[----:B------:R-:W-:Y:S01]  /*3ec0*/  DMUL R64, R64, R66 ;  /* 0x0000004240407228 */ /* 0x000fe20000000000 */
[----:B------:R-:W-:Y:S01]  /*3ed0*/  IMAD.MOV.U32 R39, RZ, RZ, 0x3e928a27 ;  /* 0x3e928a27ff277424 */ /* 0x000fe200078e00ff */
[----:B------:R-:W-:Y:S01]  /*3ee0*/  BSSY.RECONVERGENT B3, `(.L_x_58) ;  /* 0x000008e000037945 */ /* 0x000fe20003800200 */
[----:B------:R-:W-:Y:S01]  /*3ef0*/  DFMA R12, |R66|, -UR6, R12 ;  /* 0x80000006420c7c2b */ /* 0x000fe2000800020c */
[----:B------:R-:W-:Y:S01]  /*3f00*/  UMOV UR6, 0xb976a9b2 ;  /* 0xb976a9b200067882 */ /* 0x000fe20000000000 */
[----:B------:R-:W-:Y:S01]  /*3f10*/  UMOV UR7, 0x3d8df9f9 ;  /* 0x3d8df9f900077882 */ /* 0x000fe20000000000 */
[----:B------:R-:W-:Y:S01]  /*3f20*/  MUFU.RCP64H R43, R65 ;  /* 0x00000041002b7308 */ /* 0x000fe20000001800 */
[----:B------:R-:W-:-:S04]  /*3f30*/  IMAD.MOV.U32 R42, RZ, RZ, 0x1 ;  /* 0x00000001ff2a7424 */ /* 0x000fc800078e00ff */
        /* <DEDUP_REMOVED lines=70> */
[----:B0-----:R-:W0:Y:S08]  /*43a0*/  F2F.F64.F32 R12, R0 ;  /* 0x00000000000c7310 */ /* 0x001e300000201800 */
[----:B------:R-:W2:Y:S01]  /*43b0*/  MUFU.EX2 R40, R0 ;  /* 0x0000000000287308 */ /* 0x000ea20000000800 */
[----:B0-----:R-:W-:Y:S01]  /*43c0*/  DFMA R12, R12, -UR6, -R20 ;  /* 0x800000060c0c7c2b */ /* 0x001fe20008000814 */
[----:B------:R-:W-:Y:S01]  /*43d0*/  UMOV UR6, 0xa4741b81 ;  /* 0xa4741b8100067882 */ /* 0x000fe20000000000 */
[----:B------:R-:W-:Y:S01]  /*43e0*/  UMOV UR7, 0x3e5ae904 ;  /* 0x3e5ae90400077882 */ /* 0x000fe20000000000 */
[----:B------:R-:W-:-:S05]  /*43f0*/  DADD R20, -R20, |R66| ;  /* 0x0000000014147229 */ /* 0x000fca0000000542 */
[----:B------:R-:W-:Y:S01]  /*4400*/  DFMA R38, R12, UR6, R38 ;  /* 0x000000060c267c2b */ /* 0x000fe20008000026 */
[----:B------:R-:W-:Y:S01]  /*4410*/  UMOV UR6, 0x15ff7e07 ;  /* 0x15ff7e0700067882 */ /* 0x000fe20000000000 */
[----:B------:R-:W-:Y:S01]  /*4420*/  UMOV UR7, 0x3ec71de7 ;  /* 0x3ec71de700077882 */ /* 0x000fe20000000000 */
[----:B------:R-:W-:Y:S01]  /*4430*/  DFMA R20, R16, |R66|, R20 ;  /* 0x400000421014722b */ /* 0x000fe20000000014 */
[----:B--2---:R-:W0:Y:S04]  /*4440*/  F2F.F64.F32 R40, R40 ;  /* 0x0000002800287310 */ /* 0x004e280000201800 */
[----:B------:R-:W-:Y:S01]  /*4450*/  DFMA R38, R12, R38, UR6 ;  /* 0x000000060c267e2b */ /* 0x000fe20008000026 */
[----:B------:R-:W-:Y:S01]  /*4460*/  UMOV UR6, 0x6b0ac45a ;  /* 0x6b0ac45a00067882 */ /* 0x000fe20000000000 */
[----:B------:R-:W-:-:S06]  /*4470*/  UMOV UR7, 0x3efa019a ;  /* 0x3efa019a00077882 */ /* 0x000fcc0000000000 */
[----:B------:R-:W-:Y:S01]  /*4480*/  DFMA R38, R12, R38, UR6 ;  /* 0x000000060c267e2b */ /* 0x000fe20008000026 */
[----:B------:R-:W-:Y:S01]  /*4490*/  UMOV UR6, 0x17eed94f ;  /* 0x17eed94f00067882 */ /* 0x000fe20000000000 */
[----:B------:R-:W-:Y:S01]  /*44a0*/  UMOV UR7, 0x3f2a01a0 ;  /* 0x3f2a01a000077882 */ /* 0x000fe20000000000 */
[----:B0-----:R-:W-:-:S05]  /*44b0*/  DADD R16, -R40, 1 ;  /* 0x3ff0000028107429 */ /* 0x001fca0000000100 */
        /* <DEDUP_REMOVED lines=18> */
[----:B------:R-:W-:Y:S01]  /*45e0*/  DSETP.GE.AND P0, PT, |R66|, UR6, PT ;  /* 0x0000000642007e2a */ /* 0x000fe2000bf06200 */
[----:B------:R-:W-:Y:S01]  /*45f0*/  UMOV UR6, 0x91b4ef6a ;  /* 0x91b4ef6a00067882 */ /* 0x000fe20000000000 */
[----:B------:R-:W-:Y:S02]  /*4600*/  UMOV UR7, 0x3ffc5bf8 ;  /* 0x3ffc5bf800077882 */ /* 0x000fe40000000000 */
[----:B------:R-:W-:-:S08]  /*4610*/  DMUL R38, R12, R38 ;  /* 0x000000260c267228 */ /* 0x000fd00000000000 */
[----:B------:R-:W-:-:S08]  /*4620*/  DFMA R20, R12, R38, -R20 ;  /* 0x000000260c14722b */ /* 0x000fd00000000814 */
[----:B------:R-:W-:Y:S02]  /*4630*/  DADD R20, R12, R20 ;  /* 0x000000000c147229 */ /* 0x000fe40000000014 */
[----:B------:R-:W-:-:S06]  /*4640*/  DFMA R12, -R64, R42, 1 ;  /* 0x3ff00000400c742b */ /* 0x000fcc000000012a */
[----:B------:R-:W-:Y:S02]  /*4650*/  DFMA R16, -R20, R40, R16 ;  /* 0x000000281410722b */ /* 0x000fe40000000110 */
[----:B------:R-:W-:Y:S02]  /*4660*/  DFMA R20, R12, R12, R12 ;  /* 0x0000000c0c14722b */ /* 0x000fe4000000000c */
[----:B------:R-:W-:-:S06]  /*4670*/  DADD R12, R66, R66 ;  /* 0x00000000420c7229 */ /* 0x000fcc0000000042 */
[----:B------:R-:W-:Y:S01]  /*4680*/  FSEL R17, R17, 1.875, !P0 ;  /* 0x3ff0000011117808 */ /* 0x000fe20004000000 */
[----:B------:R-:W-:Y:S01]  /*4690*/  DFMA R20, R42, R20, R42 ;  /* 0x000000142a14722b */ /* 0x000fe2000000002a */
[----:B------:R-:W-:Y:S01]  /*46a0*/  FSEL R16, R16, RZ, !P0 ;  /* 0x000000ff10107208 */ /* 0x000fe20004000000 */
[----:B------:R-:W-:Y:S01]  /*46b0*/  DMUL R12, R12, R10 ;  /* 0x0000000a0c0c7228 */ /* 0x000fe20000000000 */
[----:B------:R-:W-:-:S05]  /*46c0*/  LOP3.LUT R17, R17, 0x80000000, R67, 0xb8, !PT ;  /* 0x8000000011117812 */ /* 0x000fca00078eb843 */
[----:B------:R-:W-:Y:S02]  /*46d0*/  DFMA R10, -R64, R20, 1 ;  /* 0x3ff00000400a742b */ /* 0x000fe40000000114 */
[----:B------:R-:W-:-:S06]  /*46e0*/  DFMA R12, R16, UR6, -R12 ;  /* 0x00000006100c7c2b */ /* 0x000fcc000800080c */
[----:B------:R-:W-:Y:S02]  /*46f0*/  DFMA R10, R20, R10, R20 ;  /* 0x0000000a140a722b */ /* 0x000fe40000000014 */
[----:B------:R-:W-:-:S08]  /*4700*/  DMUL R68, R12, 0.25 ;  /* 0x3fd000000c447828 */ /* 0x000fd00000000000 */
[----:B------:R-:W-:Y:S02]  /*4710*/  DMUL R66, R68, R10 ;  /* 0x0000000a44427228 */ /* 0x000fe40000000000 */
[----:B------:R-:W-:-:S06]  /*4720*/  FSETP.GEU.AND P1, PT, |R69|, 6.5827683646048100446e-37, PT ;  /* 0x036000004500780b */ /* 0x000fcc0003f2e200 */
        /* <DEDUP_REMOVED lines=8> */
[----:B-1----:R-:W-:Y:S05]  /*47b0*/  CALL.REL.NOINC `($__internal_0_$__cuda_sm20_div_rn_f64_full) ;  /* 0x0000008000a07944 */ /* 0x002fea0003c00000 */
.L_x_59:
[----:B------:R-:W-:Y:S05]  /*47c0*/  BSYNC.RECONVERGENT B3 ;  /* 0x0000000000037941 */ /* 0x000fea0003800200 */
.L_x_58:
[----:B------:R-:W0:Y:S08]  /*47d0*/  F2F.F32.F64 R10, R66 ;  /* 0x00000042000a7310 */ /* 0x000e300000301000 */
[----:B0-----:R-:W2:Y:S02]  /*47e0*/  F2F.F64.F32 R10, R10 ;  /* 0x0000000a000a7310 */ /* 0x001ea40000201800 */
.L_x_53:
[----:B------:R-:W-:Y:S05]  /*47f0*/  BSYNC.RECONVERGENT B2 ;  /* 0x0000000000027941 */ /* 0x000fea0003800200 */
.L_x_52:
[----:B------:R-:W-:-:S05]  /*4800*/  IMAD.MOV.U32 R13, RZ, RZ, -0x2 ;  /* 0xfffffffeff0d7424 */ /* 0x000fca00078e00ff */
[----:B------:R-:W-:-:S05]  /*4810*/  VIADDMNMX.U32 R0, R74, R13, 0x2, PT ;  /* 0x000000024a007446 */ /* 0x000fca000380000d */
[----:B------:R-:W-:-:S04]  /*4820*/  IMAD.SHL.U32 R0, R0, 0x4, RZ ;  /* 0x0000000400007824 */ /* 0x000fc800078e00ff */
[----:B------:R-:W3:Y:S02]  /*4830*/  LDC R12, c[0x2][R0] ;  /* 0x00800000000c7b82 */ /* 0x000ee40000000800 */
[----:B---3--:R-:W-:-:S04]  /*4840*/  SHF.R.S32.HI R13, RZ, 0x1f, R12 ;  /* 0x0000001fff0d7819 */ /* 0x008fc8000001140c */
.L_x_151:
[----:B------:R-:W-:Y:S05]  /*4850*/  BRX R12 -0x4860                                                          (*"BRANCH_TARGETS .L_x_152,.L_x_153,.L_x_154"*) ;  /* 0xffffffb40ce87949 */ /* 0x000fea000383ffff */
.L_x_154:
[----:B------:R-:W-:-:S13]  /*4860*/  ISETP.NE.AND P0, PT, R74, 0x1, PT ;  /* 0x000000014a00780c */ /* 0x000fda0003f05270 */
[----:B------:R-:W-:Y:S05]  /*4870*/  @P0 BRA `(.L_x_43) ;  /* 0x00000080003c0947 */ /* 0x000fea0003800000 */
[--C-:B------:R-:W-:Y:S02]  /*4880*/  DADD R14, R14, -R4.reuse ;  /* 0x000000000e0e7229 */ /* 0x100fe40000000804 */
[----:B------:R-:W-:-:S06]  /*4890*/  DADD R4, -R54, R4 ;  /* 0x0000000036047229 */ /* 0x000fcc0000000104 */
[----:B--2---:R-:W-:-:S08]  /*48a0*/  DMUL R14, R14, R10 ;  /* 0x0000000a0e0e7228 */ /* 0x004fd00000000000 */
[----:B-1----:R-:W-:-:S08]  /*48b0*/  DFMA R4, R4, R2, R14 ;  /* 0x000000020404722b */ /* 0x002fd0000000000e */
[----:B------:R-:W-:-:S08]  /*48c0*/  DADD R4, R4, R4 ;  /* 0x0000000004047229 */ /* 0x000fd00000000004 */
[----:B------:R-:W-:Y:S01]  /*48d0*/  DMUL R62, R62, R4 ;  /* 0x000000043e3e7228 */ /* 0x000fe20000000000 */
[----:B------:R-:W-:Y:S10]  /*48e0*/  BRA `(.L_x_43) ;  /* 0x0000008000207947 */ /* 0x000ff40003800000 */
.L_x_152:
[--C-:B------:R-:W-:Y:S02]  /*48f0*/  DADD R58, R58, -R6.reuse ;  /* 0x000000003a3a7229 */ /* 0x100fe40000000806 */
[----:B------:R-:W-:-:S06]  /*4900*/  DADD R6, -R52, R6 ;  /* 0x0000000034067229 */ /* 0x000fcc0000000106 */
[----:B--2---:R-:W-:-:S08]  /*4910*/  DMUL R58, R58, R10 ;  /* 0x0000000a3a3a7228 */ /* 0x004fd00000000000 */
[----:B-1----:R-:W-:-:S08]  /*4920*/  DFMA R6, R6, R2, R58 ;  /* 0x000000020606722b */ /* 0x002fd0000000003a */
[----:B------:R-:W-:-:S08]  /*4930*/  DADD R6, R6, R6 ;  /* 0x0000000006067229 */ /* 0x000fd00000000006 */
[----:B------:R-:W-:Y:S01]  /*4940*/  DMUL R62, R62, R6 ;  /* 0x000000063e3e7228 */ /* 0x000fe20000000000 */
[----:B------:R-:W-:Y:S10]  /*4950*/  BRA `(.L_x_43) ;  /* 0x0000008000047947 */ /* 0x000ff40003800000 */
.L_x_153:
[--C-:B------:R-:W-:Y:S02]  /*4960*/  DADD R18, R18, -R8.reuse ;  /* 0x0000000012127229 */ /* 0x100fe40000000808 */
[----:B------:R-:W-:-:S06]  /*4970*/  DADD R8, -R50, R8 ;  /* 0x0000000032087229 */ /* 0x000fcc0000000108 */
[----:B--2---:R-:W-:-:S08]  /*4980*/  DMUL R18, R18, R10 ;  /* 0x0000000a12127228 */ /* 0x004fd00000000000 */
[----:B-1----:R-:W-:-:S08]  /*4990*/  DFMA R8, R8, R2, R18 ;  /* 0x000000020808722b */ /* 0x002fd00000000012 */
[----:B------:R-:W-:-:S08]  /*49a0*/  DADD R8, R8, R8 ;  /* 0x0000000008087229 */ /* 0x000fd00000000008 */
[----:B------:R-:W-:Y:S01]  /*49b0*/  DMUL R62, R62, R8 ;  /* 0x000000083e3e7228 */ /* 0x000fe20000000000 */
[----:B------:R-:W-:Y:S10]  /*49c0*/  BRA `(.L_x_43) ;  /* 0x0000007c00e87947 */ /* 0x000ff40003800000 */
.L_x_42:
[----:B------:R-:W-:Y:S01]  /*49d0*/  MOV R3, 0x3fe00000 ;  /* 0x3fe0000000037802 */ /* 0x000fe20000000f00 */
[----:B------:R-:W-:Y:S01]  /*49e0*/  IMAD.MOV.U32 R2, RZ, RZ, RZ ;  /* 0x000000ffff027224 */ /* 0x000fe200078e00ff */
[----:B------:R-:W-:Y:S02]  /*49f0*/  BSSY.RECONVERGENT B2, `(.L_x_60) ;  /* 0x00000d1000027945 */ /* 0x000fe40003800200 */
        /* <DEDUP_REMOVED lines=8> */
[----:B------:R-:W-:Y:S01]  /*4a80*/  IADD3 R2, PT, PT, R65, -0x3500000, RZ ;  /* 0xfcb0000041027810 */ /* 0x000fe20007ffe0ff */
[----:B------:R-:W-:Y:S01]  /*4a90*/  IMAD.MOV.U32 R6, RZ, RZ, 0x0 ;  /* 0x00000000ff067424 */ /* 0x000fe200078e00ff */
[----:B------:R-:W-:Y:S01]  /*4aa0*/  BSSY.RECONVERGENT B3, `(.L_x_62) ;  /* 0x0000015000037945 */ /* 0x000fe20003800200 */
[----:B------:R-:W-:Y:S01]  /*4ab0*/  IMAD.MOV.U32 R7, RZ, RZ, 0x3fd80000 ;  /* 0x3fd80000ff077424 */ /* 0x000fe200078e00ff */
[----:B------:R-:W-:Y:S02]  /*4ac0*/  ISETP.GE.U32.AND P0, PT, R2, 0x7ca00000, PT ;  /* 0x7ca000000200780c */ /* 0x000fe40003f06070 */
[----:B0-----:R-:W-:-:S08]  /*4ad0*/  DMUL R4, R2, R2 ;  /* 0x0000000202047228 */ /* 0x001fd00000000000 */
[----:B------:R-:W-:-:S08]  /*4ae0*/  DFMA R4, R64, -R4, 1 ;  /* 0x3ff000004004742b */ /* 0x000fd00000000804 */
        /* <DEDUP_REMOVED lines=10> */
[----:B------:R-:W-:Y:S01]  /*4b90*/  MOV R72, R64 ;  /* 0x0000004000487202 */ /* 0x000fe20000000f00 */
[----:B------:R-:W-:Y:S01]  /*4ba0*/  IMAD.MOV.U32 R0, RZ, RZ, R2 ;  /* 0x000000ffff007224 */ /* 0x000fe200078e0002 */
[----:B------:R-:W-:Y:S01]  /*4bb0*/  MOV R80, 0x4bf0 ;  /* 0x00004bf000507802 */ /* 0x000fe20000000f00 */
[----:B------:R-:W-:Y:S02]  /*4bc0*/  IMAD.MOV.U32 R67, RZ, RZ, R5 ;  /* 0x000000ffff437224 */ /* 0x000fe400078e0005 */
[----:B------:R-:W-:-:S07]  /*4bd0*/  IMAD.MOV.U32 R73, RZ, RZ, R65 ;  /* 0x000000ffff497224 */ /* 0x000fce00078e0041 */
[----:B------:R-:W-:Y:S05]  /*4be0*/  CALL.REL.NOINC `($__internal_1_$__cuda_sm20_dsqrt_rn_f64_mediumpath_v1) ;  /* 0x00000084002c7944 */ /* 0x000fea0003c00000 */
.L_x_63:
[----:B------:R-:W-:Y:S05]  /*4bf0*/  BSYNC.RECONVERGENT B3 ;  /* 0x0000000000037941 */ /* 0x000fea0003800200 */
.L_x_62:
[----:B------:R-:W-:Y:S01]  /*4c00*/  IMAD.MOV.U32 R2, RZ, RZ, -0x24b905a1 ;  /* 0xdb46fa5fff027424 */ /* 0x000fe200078e00ff */
[----:B------:R-:W-:Y:S01]  /*4c10*/  UMOV UR6, 0xfba6f279 ;  /* 0xfba6f27900067882 */ /* 0x000fe20000000000 */
[----:B------:R-:W-:Y:S01]  /*4c20*/  IMAD.MOV.U32 R3, RZ, RZ, 0x3d47088f ;  /* 0x3d47088fff037424 */ /* 0x000fe200078e00ff */
[----:B------:R-:W-:Y:S01]  /*4c30*/  UMOV UR7, 0x3cf0679a ;  /* 0x3cf0679a00077882 */ /* 0x000fe20000000000 */
[----:B------:R-:W-:Y:S01]  /*4c40*/  MOV R8, 0xf89b6999 ;  /* 0xf89b699900087802 */ /* 0x000fe20000000f00 */
[----:B------:R-:W-:Y:S01]  /*4c50*/  IMAD.MOV.U32 R9, RZ, RZ, 0x3e928a27 ;  /* 0x3e928a27ff097424 */ /* 0x000fe200078e00ff */
        /* <DEDUP_REMOVED lines=134> */
[----:B------:R-:W-:Y:S01]  /*54c0*/  IMAD.MOV.U32 R67, RZ, RZ, R65 ;  /* 0x000000ffff437224 */ /* 0x000fe200078e0041 */
[----:B------:R-:W-:Y:S01]  /*54d0*/  MOV R66, R64 ;  /* 0x0000004000427202 */ /* 0x000fe20000000f00 */
[----:B------:R-:W-:Y:S01]  /*54e0*/  IMAD.MOV.U32 R68, RZ, RZ, 0x54442d18 ;  /* 0x54442d18ff447424 */ /* 0x000fe200078e00ff */
[----:B------:R-:W-:Y:S01]  /*54f0*/  MOV R0, 0x5520 ;  /* 0x0000552000007802 */ /* 0x000fe20000000f00 */
[----:B------:R-:W-:-:S07]  /*5500*/  IMAD.MOV.U32 R69, RZ, RZ, 0x400921fb ;  /* 0x400921fbff457424 */ /* 0x000fce00078e00ff */
[----:B------:R-:W-:Y:S05]  /*5510*/  CALL.REL.NOINC `($__internal_0_$__cuda_sm20_div_rn_f64_full) ;  /* 0x0000007400487944 */ /* 0x000fea0003c00000 */
[----:B------:R-:W-:Y:S01]  /*5520*/  IMAD.MOV.U32 R72, RZ, RZ, R66 ;  /* 0x000000ffff487224 */ /* 0x000fe200078e0042 */
[----:B------:R-:W-:-:S07]  /*5530*/  MOV R73, R67 ;  /* 0x0000004300497202 */ /* 0x000fce0000000f00 */
.L_x_65:
[----:B------:R-:W-:Y:S05]  /*5540*/  BSYNC.RECONVERGENT B3 ;  /* 0x0000000000037941 */ /* 0x000fea0003800200 */
.L_x_64:
[----:B------:R-:W0:Y:S01]  /*5550*/  MUFU.RSQ64H R5, R73 ;  /* 0x0000004900057308 */ /* 0x000e220000001c00 */
[----:B------:R-:W-:Y:S01]  /*5560*/  VIADD R4, R73, 0xfcb00000 ;  /* 0xfcb0000049047836 */ /* 0x000fe20000000000 */
[----:B------:R-:W-:Y:S01]  /*5570*/  BSSY.RECONVERGENT B3, `(.L_x_66) ;  /* 0x0000014000037945 */ /* 0x000fe20003800200 */
[----:B------:R-:W-:Y:S02]  /*5580*/  IMAD.MOV.U32 R8, RZ, RZ, 0x0 ;  /* 0x00000000ff087424 */ /* 0x000fe400078e00ff */
[----:B------:R-:W-:Y:S01]  /*5590*/  IMAD.MOV.U32 R9, RZ, RZ, 0x3fd80000 ;  /* 0x3fd80000ff097424 */ /* 0x000fe200078e00ff */
[----:B------:R-:W-:Y:S01]  /*55a0*/  ISETP.GE.U32.AND P0, PT, R4, 0x7ca00000, PT ;  /* 0x7ca000000400780c */ /* 0x000fe20003f06070 */
[----:B0-----:R-:W-:-:S08]  /*55b0*/  DMUL R6, R4, R4 ;  /* 0x0000000404067228 */ /* 0x001fd00000000000 */
[----:B------:R-:W-:-:S08]  /*55c0*/  DFMA R6, -R6, R72, 1 ;  /* 0x3ff000000606742b */ /* 0x000fd00000000148 */
[----:B------:R-:W-:Y:S02]  /*55d0*/  DFMA R8, R6, R8, 0.5 ;  /* 0x3fe000000608742b */ /* 0x000fe40000000008 */
[----:B------:R-:W-:-:S08]  /*55e0*/  DMUL R6, R4, R6 ;  /* 0x0000000604067228 */ /* 0x000fd00000000000 */
[----:B------:R-:W-:-:S08]  /*55f0*/  DFMA R8, R8, R6, R4 ;  /* 0x000000060808722b */ /* 0x000fd00000000004 */
[----:B------:R-:W-:Y:S02]  /*5600*/  DMUL R68, R8, R72 ;  /* 0x0000004808447228 */ /* 0x000fe40000000000 */
[----:B------:R-:W-:Y:S01]  /*5610*/  IADD3 R7, PT, PT, R9, -0x100000, RZ ;  /* 0xfff0000009077810 */ /* 0x000fe20007ffe0ff */
[----:B------:R-:W-:-:S05]  /*5620*/  IMAD.MOV.U32 R6, RZ, RZ, R8 ;  /* 0x000000ffff067224 */ /* 0x000fca00078e0008 */
[----:B------:R-:W-:-:S08]  /*5630*/  DFMA R70, R68, -R68, R72 ;  /* 0x800000444446722b */ /* 0x000fd00000000048 */
[----:B------:R-:W-:Y:S01]  /*5640*/  DFMA R66, R70, R6, R68 ;  /* 0x000000064642722b */ /* 0x000fe20000000044 */
[----:B------:R-:W-:Y:S10]  /*5650*/  @!P0 BRA `(.L_x_67) ;  /* 0x0000000000148947 */ /* 0x000ff40003800000 */
[----:B------:R-:W-:Y:S01]  /*5660*/  IMAD.MOV.U32 R66, RZ, RZ, R8 ;  /* 0x000000ffff427224 */ /* 0x000fe200078e0008 */
[----:B------:R-:W-:Y:S01]  /*5670*/  MOV R0, R4 ;  /* 0x0000000400007202 */ /* 0x000fe20000000f00 */
[----:B------:R-:W-:Y:S01]  /*5680*/  IMAD.MOV.U32 R67, RZ, RZ, R7 ;  /* 0x000000ffff437224 */ /* 0x000fe200078e0007 */
[----:B------:R-:W-:-:S07]  /*5690*/  MOV R80, 0x56b0 ;  /* 0x000056b000507802 */ /* 0x000fce0000000f00 */
[----:B------:R-:W-:Y:S05]  /*56a0*/  CALL.REL.NOINC `($__internal_1_$__cuda_sm20_dsqrt_rn_f64_mediumpath_v1) ;  /* 0x00000078007c7944 */ /* 0x000fea0003c00000 */
.L_x_67:
[----:B------:R-:W-:Y:S05]  /*56b0*/  BSYNC.RECONVERGENT B3 ;  /* 0x0000000000037941 */ /* 0x000fea0003800200 */
.L_x_66:
[----:B------:R-:W-:-:S10]  /*56c0*/  DMUL R66, R2, R66 ;  /* 0x0000004202427228 */ /* 0x000fd40000000000 */
[----:B------:R-:W0:Y:S08]  /*56d0*/  F2F.F32.F64 R66, R66 ;  /* 0x0000004200427310 */ /* 0x000e300000301000 */
[----:B0-----:R-:W0:Y:S02]  /*56e0*/  F2F.F64.F32 R2, R66 ;  /* 0x0000004200027310 */ /* 0x001e240000201800 */
[----:B0-----:R-:W-:-:S11]  /*56f0*/  DADD R2, R2, R2 ;  /* 0x0000000002027229 */ /* 0x001fd60000000002 */
.L_x_61:
[----:B------:R-:W-:Y:S05]  /*5700*/  BSYNC.RECONVERGENT B2 ;  /* 0x0000000000027941 */ /* 0x000fea0003800200 */
.L_x_60:
[----:B------:R-:W-:Y:S01]  /*5710*/  DMUL R62, R62, R2 ;  /* 0x000000023e3e7228 */ /* 0x000fe20000000000 */
[----:B------:R-:W-:Y:S10]  /*5720*/  BRA `(.L_x_43) ;  /* 0x0000007000907947 */ /* 0x000ff40003800000 */
.L_x_41:
[----:B------:R-:W-:-:S13]  /*5730*/  ISETP.NE.AND P0, PT, R75, 0x44, PT ;  /* 0x000000444b00780c */ /* 0x000fda0003f05270 */
[----:B------:R-:W-:Y:S05]  /*5740*/  @!P0 BRA `(.L_x_68) ;  /* 0x00000038006c8947 */ /* 0x000fea0003800000 */
[----:B------:R-:W-:-:S13]  /*5750*/  ISETP.NE.AND P0, PT, R75, 0x50, PT ;  /* 0x000000504b00780c */ /* 0x000fda0003f05270 */
[----:B------:R-:W-:Y:S05]  /*5760*/  @P0 BRA `(.L_x_43) ;  /* 0x0000007000800947 */ /* 0x000fea0003800000 */
[----:B------:R0:W5:Y:S01]  /*5770*/  LDG.E R57, desc[UR4][R56.64+0x18] ;  /* 0x0000180438397981 */ /* 0x000162000c1e1900 */
[----:B------:R-:W-:Y:S01]  /*5780*/  IMAD.MOV.U32 R11, RZ, RZ, 0x3fe00000 ;  /* 0x3fe00000ff0b7424 */ /* 0x000fe200078e00ff */
[----:B------:R-:W-:Y:S01]  /*5790*/  MOV R10, RZ ;  /* 0x000000ff000a7202 */ /* 0x000fe20000000f00 */
[----:B------:R-:W-:Y:S03]  /*57a0*/  BSSY.RECONVERGENT B2, `(.L_x_69) ;  /* 0x00000d0000027945 */ /* 0x000fe60003800200 */
[----:B------:R-:W-:-:S06]  /*57b0*/  LOP3.LUT R11, R11, 0x80000000, R65, 0xb8, !PT ;  /* 0x800000000b0b7812 */ /* 0x000fcc00078eb841 */
[----:B------:R-:W-:Y:S01]  /*57c0*/  DADD.RZ R12, R64, R10 ;  /* 0x00000000400c7229 */ /* 0x000fe2000000c00a */
[----:B------:R-:W-:Y:S02]  /*57d0*/  IMAD.MOV.U32 R10, RZ, RZ, 0x0 ;  /* 0x00000000ff0a7424 */ /* 0x000fe400078e00ff */
[----:B------:R-:W-:-:S07]  /*57e0*/  IMAD.MOV.U32 R11, RZ, RZ, 0x3ff00000 ;  /* 0x3ff00000ff0b7424 */ /* 0x000fce00078e00ff */
[----:B------:R-:W1:Y:S02]  /*57f0*/  FRND.F64.TRUNC R12, R12 ;  /* 0x0000000c000c7313 */ /* 0x000e64000030d800 */
[----:B-1----:R-:W-:-:S14]  /*5800*/  DSETP.NEU.AND P1, PT, R12, RZ, PT ;  /* 0x000000ff0c00722a */ /* 0x002fdc0003f2d000 */
[----:B0-----:R-:W-:Y:S05]  /*5810*/  @!P1 BRA `(.L_x_70) ;  /* 0x0000000c00209947 */ /* 0x001fea0003800000 */
        /* <DEDUP_REMOVED lines=20> */
[----:B------:R-:W-:Y:S01]  /*5960*/  MOV R73, R65 ;  /* 0x0000004100497202 */ /* 0x000fe20000000f00 */
[----:B------:R-:W-:Y:S01]  /*5970*/  IMAD.MOV.U32 R72, RZ, RZ, R64 ;  /* 0x000000ffff487224 */ /* 0x000fe200078e0040 */
[----:B------:R-:W-:-:S07]  /*5980*/  MOV R80, 0x59a0 ;  /* 0x000059a000507802 */ /* 0x000fce0000000f00 */
[----:B-----5:R-:W-:Y:S05]  /*5990*/  CALL.REL.NOINC `($__internal_1_$__cuda_sm20_dsqrt_rn_f64_mediumpath_v1) ;  /* 0x0000007400c07944 */ /* 0x020fea0003c00000 */
.L_x_72:
[----:B------:R-:W-:Y:S05]  /*59a0*/  BSYNC.RECONVERGENT B3 ;  /* 0x0000000000037941 */ /* 0x000fea0003800200 */
.L_x_71:
        /* <DEDUP_REMOVED lines=140> */
[----:B------:R-:W-:Y:S01]  /*6270*/  MOV R68, 0x54442d18 ;  /* 0x54442d1800447802 */ /* 0x000fe20000000f00 */
[----:B------:R-:W-:Y:S01]  /*6280*/  IMAD.MOV.U32 R69, RZ, RZ, 0x400921fb ;  /* 0x400921fbff457424 */ /* 0x000fe200078e00ff */
[----:B------:R-:W-:Y:S01]  /*6290*/  MOV R67, R65 ;  /* 0x0000004100437202 */ /* 0x000fe20000000f00 */
[----:B------:R-:W-:Y:S01]  /*62a0*/  IMAD.MOV.U32 R66, RZ, RZ, R64 ;  /* 0x000000ffff427224 */ /* 0x000fe200078e0040 */
[----:B------:R-:W-:-:S07]  /*62b0*/  MOV R0, 0x62d0 ;  /* 0x000062d000007802 */ /* 0x000fce0000000f00 */
[----:B-----5:R-:W-:Y:S05]  /*62c0*/  CALL.REL.NOINC `($__internal_0_$__cuda_sm20_div_rn_f64_full) ;  /* 0x0000006400dc7944 */ /* 0x020fea0003c00000 */
[----:B------:R-:W-:Y:S02]  /*62d0*/  IMAD.MOV.U32 R72, RZ, RZ, R66 ;  /* 0x000000ffff487224 */ /* 0x000fe400078e0042 */
[----:B------:R-:W-:-:S07]  /*62e0*/  IMAD.MOV.U32 R73, RZ, RZ, R67 ;  /* 0x000000ffff497224 */ /* 0x000fce00078e0043 */
.L_x_74:
[----:B------:R-:W-:Y:S05]  /*62f0*/  BSYNC.RECONVERGENT B3 ;  /* 0x0000000000037941 */ /* 0x000fea0003800200 */
.L_x_73:
        /* <DEDUP_REMOVED lines=21> */
[----:B-----5:R-:W-:Y:S05]  /*6450*/  CALL.REL.NOINC `($__internal_1_$__cuda_sm20_dsqrt_rn_f64_mediumpath_v1) ;  /* 0x0000006c00107944 */ /* 0x020fea0003c00000 */
.L_x_76:
[----:B------:R-:W-:Y:S05]  /*6460*/  BSYNC.RECONVERGENT B3 ;  /* 0x0000000000037941 */ /* 0x000fea0003800200 */
.L_x_75:
[----:B------:R-:W-:-:S10]  /*6470*/  DMUL R66, R10, R66 ;  /* 0x000000420a427228 */ /* 0x000fd40000000000 */
[----:B------:R-:W0:Y:S08]  /*6480*/  F2F.F32.F64 R66, R66 ;  /* 0x0000004200427310 */ /* 0x000e300000301000 */
[----:B0-----:R0:W1:Y:S02]  /*6490*/  F2F.F64.F32 R10, R66 ;  /* 0x00000042000a7310 */ /* 0x0010640000201800 */
.L_x_70:
[----:B------:R-:W-:Y:S05]  /*64a0*/  BSYNC.RECONVERGENT B2 ;  /* 0x0000000000027941 */ /* 0x000fea0003800200 */
.L_x_69:
[----:B------:R-:W2:Y:S01]  /*64b0*/  MUFU.RSQ64H R13, R65 ;  /* 0x00000041000d7308 */ /* 0x000ea20000001c00 */
[----:B------:R-:W-:Y:S01]  /*64c0*/  VIADD R12, R65, 0xfcb00000 ;  /* 0xfcb00000410c7836 */ /* 0x000fe20000000000 */
[----:B------:R-:W-:Y:S01]  /*64d0*/  MOV R38, 0x0 ;  /* 0x0000000000267802 */ /* 0x000fe20000000f00 */
[----:B------:R-:W-:Y:S01]  /*64e0*/  IMAD.MOV.U32 R39, RZ, RZ, 0x3fd80000 ;  /* 0x3fd80000ff277424 */ /* 0x000fe200078e00ff */
[----:B------:R-:W-:Y:S02]  /*64f0*/  BSSY.RECONVERGENT B2, `(.L_x_77) ;  /* 0x0000015000027945 */ /* 0x000fe40003800200 */
[----:B------:R-:W-:Y:S01]  /*6500*/  ISETP.GE.U32.AND P0, PT, R12, 0x7ca00000, PT ;  /* 0x7ca000000c00780c */ /* 0x000fe20003f06070 */
[----:B--2---:R-:W-:-:S08]  /*6510*/  DMUL R16, R12, R12 ;  /* 0x0000000c0c107228 */ /* 0x004fd00000000000 */
[----:B------:R-:W-:-:S08]  /*6520*/  DFMA R16, R64, -R16, 1 ;  /* 0x3ff000004010742b */ /* 0x000fd00000000810 */
[----:B------:R-:W-:Y:S02]  /*6530*/  DFMA R38, R16, R38, 0.5 ;  /* 0x3fe000001026742b */ /* 0x000fe40000000026 */
[----:B------:R-:W-:-:S08]  /*6540*/  DMUL R16, R12, R16 ;  /* 0x000000100c107228 */ /* 0x000fd00000000000 */
[----:B------:R-:W-:-:S08]  /*6550*/  DFMA R16, R38, R16, R12 ;  /* 0x000000102610722b */ /* 0x000fd0000000000c */
[----:B------:R-:W-:Y:S02]  /*6560*/  DMUL R68, R64, R16 ;  /* 0x0000001040447228 */ /* 0x000fe40000000000 */
[----:B------:R-:W-:Y:S01]  /*6570*/  VIADD R67, R17, 0xfff00000 ;  /* 0xfff0000011437836 */ /* 0x000fe20000000000 */
[----:B0-----:R-:W-:-:S05]  /*6580*/  MOV R66, R16 ;  /* 0x0000001000427202 */ /* 0x001fca0000000f00 */
[----:B------:R-:W-:-:S08]  /*6590*/  DFMA R70, R68, -R68, R64 ;  /* 0x800000444446722b */ /* 0x000fd00000000040 */
[----:B------:R-:W-:Y:S01]  /*65a0*/  DFMA R38, R70, R66, R68 ;  /* 0x000000424626722b */ /* 0x000fe20000000044 */
[----:B------:R-:W-:Y:S10]  /*65b0*/  @!P0 BRA `(.L_x_78) ;  /* 0x0000000000208947 */ /* 0x000ff40003800000 */
[----:B------:R-:W-:Y:S01]  /*65c0*/  IMAD.MOV.U32 R66, RZ, RZ, R16 ;  /* 0x000000ffff427224 */ /* 0x000fe200078e0010 */
[----:B------:R-:W-:Y:S01]  /*65d0*/  MOV R72, R64 ;  /* 0x0000004000487202 */ /* 0x000fe20000000f00 */
[----:B------:R-:W-:Y:S01]  /*65e0*/  IMAD.MOV.U32 R0, RZ, RZ, R12 ;  /* 0x000000ffff007224 */ /* 0x000fe200078e000c */
[----:B------:R-:W-:Y:S01]  /*65f0*/  MOV R80, 0x6620 ;  /* 0x0000662000507802 */ /* 0x000fe20000000f00 */
[----:B------:R-:W-:-:S07]  /*6600*/  IMAD.MOV.U32 R73, RZ, RZ, R65 ;  /* 0x000000ffff497224 */ /* 0x000fce00078e0041 */
[----:B-1---5:R-:W-:Y:S05]  /*6610*/  CALL.REL.NOINC `($__internal_1_$__cuda_sm20_dsqrt_rn_f64_mediumpath_v1) ;  /* 0x0000006800a07944 */ /* 0x022fea0003c00000 */
[----:B------:R-:W-:Y:S01]  /*6620*/  IMAD.MOV.U32 R38, RZ, RZ, R66 ;  /* 0x000000ffff267224 */ /* 0x000fe200078e0042 */
[----:B------:R-:W-:-:S07]  /*6630*/  MOV R39, R67 ;  /* 0x0000004300277202 */ /* 0x000fce0000000f00 */
.L_x_78:
[----:B------:R-:W-:Y:S05]  /*6640*/  BSYNC.RECONVERGENT B2 ;  /* 0x0000000000027941 */ /* 0x000fea0003800200 */
.L_x_77:
[----:B------:R-:W-:Y:S01]  /*6650*/  BSSY.RECONVERGENT B2, `(.L_x_79) ;  /* 0x00000d8000027945 */ /* 0x000fe20003800200 */
[----:B------:R-:W-:Y:S02]  /*6660*/  IMAD.MOV.U32 R16, RZ, RZ, 0x60000000 ;  /* 0x60000000ff107424 */ /* 0x000fe400078e00ff */
[----:B------:R-:W-:Y:S01]  /*6670*/  IMAD.MOV.U32 R17, RZ, RZ, 0x3fd55555 ;  /* 0x3fd55555ff117424 */ /* 0x000fe200078e00ff */
[----:B------:R-:W-:Y:S06]  /*6680*/  @!P1 BRA `(.L_x_80) ;  /* 0x0000000c00509947 */ /* 0x000fec0003800000 */
[----:B------:R-:W-:Y:S02]  /*6690*/  HFMA2 R40, -RZ, RZ, 1323, -4.565715789794921875e-05 ;  /* 0x652b82feff287431 */ /* 0x000fe400000001ff */
[----:B------:R-:W-:Y:S01]  /*66a0*/  IMAD.MOV.U32 R41, RZ, RZ, 0x3ff71547 ;  /* 0x3ff71547ff297424 */ /* 0x000fe200078e00ff */
[----:B------:R-:W-:Y:S01]  /*66b0*/  MOV R13, 0x3fe62e42 ;  /* 0x3fe62e42000d7802 */ /* 0x000fe20000000f00 */
[----:B------:R-:W-:Y:S01]  /*66c0*/  IMAD.MOV.U32 R12, RZ, RZ, -0x105c611 ;  /* 0xfefa39efff0c7424 */ /* 0x000fe200078e00ff */
[----:B------:R-:W-:Y:S01]  /*66d0*/  UMOV UR6, 0x3b39803f ;  /* 0x3b39803f00067882 */ /* 0x000fe20000000000 */
[----:B------:R-:W-:Y:S01]  /*66e0*/  UMOV UR7, 0x3c7abc9e ;  /* 0x3c7abc9e00077882 */ /* 0x000fe20000000000 */
[----:B------:R-:W-:Y:S01]  /*66f0*/  DADD R60, -RZ, -R64 ;  /* 0x00000000ff3c7229 */ /* 0x000fe20000000940 */
[----:B------:R-:W-:Y:S01]  /*6700*/  BSSY.RECONVERGENT B0, `(.L_x_81) ;  /* 0x0000038000007945 */ /* 0x000fe20003800200 */
[----:B------:R-:W-:-:S04]  /*6710*/  DFMA R40, R64, -R40, 6.75539944105574400000e+15 ;  /* 0x433800004028742b */ /* 0x000fc80000000828 */
[----:B------:R-:W-:-:S04]  /*6720*/  IMAD.MOV.U32 R60, RZ, RZ, -0x24b905a1 ;  /* 0xdb46fa5fff3c7424 */ /* 0x000fc800078e00ff */
[----:B------:R-:W-:Y:S01]  /*6730*/  DADD R16, R40, -6.75539944105574400000e+15 ;  /* 0xc338000028107429 */ /* 0x000fe20000000000 */
[----:B------:R-:W-:Y:S01]  /*6740*/  MOV R0, R61 ;  /* 0x0000003d00007202 */ /* 0x000fe20000000f00 */
[----:B------:R-:W-:-:S03]  /*6750*/  HFMA2 R61, -RZ, RZ, 1.3193359375, 0.00013911724090576171875 ;  /* 0x3d47088fff3d7431 */ /* 0x000fc600000001ff */
[----:B------:R-:W-:-:S03]  /*6760*/  FSETP.GEU.AND P0, PT, |R0|, 4.1917929649353027344, PT ;  /* 0x4086232b0000780b */ /* 0x000fc60003f0e200 */
[----:B------:R-:W-:-:S08]  /*6770*/  DFMA R42, R16, -R12, -R64 ;  /* 0x8000000c102a722b */ /* 0x000fd00000000840 */
        /* <DEDUP_REMOVED lines=29> */
[----:B------:R-:W-:-:S08]  /*6950*/  DFMA R16, R42, R16, UR6 ;  /* 0x000000062a107e2b */ /* 0x000fd00008000010 */
[----:B------:R-:W-:-:S08]  /*6960*/  DFMA R16, R42, R16, 1 ;  /* 0x3ff000002a10742b */ /* 0x000fd00000000010 */
[----:B------:R-:W-:-:S10]  /*6970*/  DFMA R42, R42, R16, 1 ;  /* 0x3ff000002a2a742b */ /* 0x000fd40000000010 */
[----:B------:R-:W-:Y:S02]  /*6980*/  IMAD R17, R40, 0x100000, R43 ;  /* 0x0010000028117824 */ /* 0x000fe400078e022b */
        /* <DEDUP_REMOVED lines=9> */
[----:B------:R-:W-:Y:S01]  /*6a20*/  @!P0 IMAD.IADD R40, R40, 0x1, -R41 ;  /* 0x0000000128288824 */ /* 0x000fe200078e0a29 */
[----:B------:R-:W-:-:S04]  /*6a30*/  @!P0 LEA R41, R41, R43, 0x14 ;  /* 0x0000002b29298211 */ /* 0x000fc800078ea0ff */
[----:B------:R-:W-:Y:S01]  /*6a40*/  @!P0 LEA R43, R40, 0x3ff00000, 0x14 ;  /* 0x3ff00000282b8811 */ /* 0x000fe200078ea0ff */
[----:B------:R-:W-:Y:S02]  /*6a50*/  @!P0 IMAD.MOV.U32 R40, RZ, RZ, R42 ;  /* 0x000000ffff288224 */ /* 0x000fe400078e002a */
[----:B------:R-:W-:-:S06]  /*6a60*/  @!P0 IMAD.MOV.U32 R42, RZ, RZ, RZ ;  /* 0x000000ffff2a8224 */ /* 0x000fcc00078e00ff */
[----:B------:R-:W-:-:S11]  /*6a70*/  @!P0 DMUL R16, R40, R42 ;  /* 0x0000002a28108228 */ /* 0x000fd60000000000 */
.L_x_82:
[----:B------:R-:W-:Y:S05]  /*6a80*/  BSYNC.RECONVERGENT B0 ;  /* 0x0000000000007941 */ /* 0x000fea0003800200 */
.L_x_81:
[----:B------:R-:W-:Y:S01]  /*6a90*/  UMOV UR6, 0xfba6f279 ;  /* 0xfba6f27900067882 */ /* 0x000fe20000000000 */
[----:B------:R-:W-:Y:S01]  /*6aa0*/  UMOV UR7, 0x3cf0679a ;  /* 0x3cf0679a00077882 */ /* 0x000fe20000000000 */
[----:B------:R-:W-:Y:S01]  /*6ab0*/  IMAD.MOV.U32 R70, RZ, RZ, 0x1 ;  /* 0x00000001ff467424 */ /* 0x000fe200078e00ff */
[----:B------:R-:W-:Y:S01]  /*6ac0*/  DFMA R40, |R38|, -UR6, R60 ;  /* 0x8000000626287c2b */ /* 0x000fe2000800023c */
[----:B------:R-:W-:Y:S01]  /*6ad0*/  UMOV UR6, 0xb976a9b2 ;  /* 0xb976a9b200067882 */ /* 0x000fe20000000000 */
[----:B------:R-:W-:Y:S01]  /*6ae0*/  UMOV UR7, 0x3d8df9f9 ;  /* 0x3d8df9f900077882 */ /* 0x000fe20000000000 */
[----:B------:R-:W-:Y:S05]  /*6af0*/  BSSY.RECONVERGENT B3, `(.L_x_83) ;  /* 0x000008b000037945 */ /* 0x000fea0003800200 */
        /* <DEDUP_REMOVED lines=72> */
[----:B0-----:R-:W-:Y:S01]  /*6f80*/  DFMA R12, R60, -R12, -R42 ;  /* 0x8000000c3c0c722b */ /* 0x001fe2000000082a */
[----:B------:R-:W-:Y:S01]  /*6f90*/  MOV R60, 0xf89b6999 ;  /* 0xf89b6999003c7802 */ /* 0x000fe20000000f00 */
[----:B------:R-:W-:-:S06]  /*6fa0*/  IMAD.MOV.U32 R61, RZ, RZ, 0x3e928a27 ;  /* 0x3e928a27ff3d7424 */ /* 0x000fcc00078e00ff */
[C---:B------:R-:W-:Y:S01]  /*6fb0*/  DFMA R60, R12.reuse, UR6, R60 ;  /* 0x000000060c3c7c2b */ /* 0x040fe2000800003c */
[----:B------:R-:W-:Y:S01]  /*6fc0*/  UMOV UR6, 0x15ff7e07 ;  /* 0x15ff7e0700067882 */ /* 0x000fe20000000000 */
[----:B------:R-:W-:Y:S01]  /*6fd0*/  UMOV UR7, 0x3ec71de7 ;  /* 0x3ec71de700077882 */ /* 0x000fe20000000000 */
[----:B--2---:R-:W0:Y:S05]  /*6fe0*/  F2F.F64.F32 R68, R68 ;  /* 0x0000004400447310 */ /* 0x004e2a0000201800 */
        /* <DEDUP_REMOVED lines=20> */
[----:B------:R-:W-:Y:S01]  /*7130*/  UMOV UR7, 0x3fe00000 ;  /* 0x3fe0000000077882 */ /* 0x000fe20000000000 */
[----:B------:R-:W-:Y:S02]  /*7140*/  DADD R60, -R42, |R38| ;  /* 0x000000002a3c7229 */ /* 0x000fe40000000526 */
[----:B------:R-:W-:-:S03]  /*7150*/  DMUL R42, R64, R38 ;  /* 0x00000026402a7228 */ /* 0x000fc60000000000 */
[----:B------:R-:W-:Y:S01]  /*7160*/  DFMA R66, R12, R66, UR6 ;  /* 0x000000060c427e2b */ /* 0x000fe20008000042 */
[----:B------:R-:W-:Y:S01]  /*7170*/  UMOV UR6, 0x8dc96626 ;  /* 0x8dc9662600067882 */ /* 0x000fe20000000000 */
[----:B------:R-:W-:Y:S01]  /*7180*/  UMOV UR7, 0x4017afb4 ;  /* 0x4017afb400077882 */ /* 0x000fe20000000000 */
[----:B------:R-:W-:Y:S01]  /*7190*/  DFMA R60, R40, |R38|, R60 ;  /* 0x40000026283c722b */ /* 0x000fe2000000003c */
[----:B------:R-:W2:Y:S01]  /*71a0*/  MUFU.RCP64H R71, R43 ;  /* 0x0000002b00477308 */ /* 0x000ea20000001800 */
[----:B0-----:R-:W-:Y:S02]  /*71b0*/  DADD R40, -R68, 1 ;  /* 0x3ff0000044287429 */ /* 0x001fe40000000100 */
[----:B------:R-:W-:Y:S01]  /*71c0*/  DSETP.GE.AND P0, PT, |R38|, UR6, PT ;  /* 0x0000000626007e2a */ /* 0x000fe2000bf06200 */
[----:B------:R-:W-:Y:S01]  /*71d0*/  UMOV UR6, 0x91b4ef6a ;  /* 0x91b4ef6a00067882 */ /* 0x000fe20000000000 */
[----:B------:R-:W-:Y:S01]  /*71e0*/  DMUL R66, R12, R66 ;  /* 0x000000420c427228 */ /* 0x000fe20000000000 */
[----:B------:R-:W-:-:S07]  /*71f0*/  UMOV UR7, 0x3ffc5bf8 ;  /* 0x3ffc5bf800077882 */ /* 0x000fce0000000000 */
[----:B------:R-:W-:Y:S02]  /*7200*/  DFMA R60, R12, R66, -R60 ;  /* 0x000000420c3c722b */ /* 0x000fe4000000083c */
[----:B--2---:R-:W-:-:S06]  /*7210*/  DFMA R66, -R42, R70, 1 ;  /* 0x3ff000002a42742b */ /* 0x004fcc0000000146 */
[----:B------:R-:W-:Y:S02]  /*7220*/  DADD R60, R12, R60 ;  /* 0x000000000c3c7229 */ /* 0x000fe4000000003c */
[----:B------:R-:W-:Y:S02]  /*7230*/  DADD R12, R38, R38 ;  /* 0x00000000260c7229 */ /* 0x000fe40000000026 */
[----:B------:R-:W-:-:S04]  /*7240*/  DFMA R66, R66, R66, R66 ;  /* 0x000000424242722b */ /* 0x000fc80000000042 */
[----:B------:R-:W-:Y:S02]  /*7250*/  DFMA R40, -R60, R68, R40 ;  /* 0x000000443c28722b */ /* 0x000fe40000000128 */
[----:B------:R-:W-:Y:S02]  /*7260*/  DMUL R12, R12, R16 ;  /* 0x000000100c0c7228 */ /* 0x000fe40000000000 */
[----:B------:R-:W-:-:S06]  /*7270*/  DFMA R66, R70, R66, R70 ;  /* 0x000000424642722b */ /* 0x000fcc0000000046 */
[----:B------:R-:W-:Y:S02]  /*7280*/  FSEL R41, R41, 1.875, !P0 ;  /* 0x3ff0000029297808 */ /* 0x000fe40004000000 */
[----:B------:R-:W-:Y:S01]  /*7290*/  FSEL R40, R40, RZ, !P0 ;  /* 0x000000ff28287208 */ /* 0x000fe20004000000 */
[----:B------:R-:W-:Y:S01]  /*72a0*/  DFMA R16, -R42, R66, 1 ;  /* 0x3ff000002a10742b */ /* 0x000fe20000000142 */
[----:B------:R-:W-:-:S06]  /*72b0*/  LOP3.LUT R41, R41, 0x80000000, R39, 0xb8, !PT ;  /* 0x8000000029297812 */ /* 0x000fcc00078eb827 */
[----:B------:R-:W-:Y:S02]  /*72c0*/  DFMA R12, R40, UR6, -R12 ;  /* 0x00000006280c7c2b */ /* 0x000fe4000800080c */
[----:B------:R-:W-:-:S06]  /*72d0*/  DFMA R16, R66, R16, R66 ;  /* 0x000000104210722b */ /* 0x000fcc0000000042 */
        /* <DEDUP_REMOVED lines=11> */
[----:B-1---5:R-:W-:Y:S05]  /*7390*/  CALL.REL.NOINC `($__internal_0_$__cuda_sm20_div_rn_f64_full) ;  /* 0x0000005400a87944 */ /* 0x022fea0003c00000 */
.L_x_84:
[----:B------:R-:W-:Y:S05]  /*73a0*/  BSYNC.RECONVERGENT B3 ;  /* 0x0000000000037941 */ /* 0x000fea0003800200 */
.L_x_83:
[----:B------:R-:W0:Y:S08]  /*73b0*/  F2F.F32.F64 R16, R66 ;  /* 0x0000004200107310 */ /* 0x000e300000301000 */
[----:B0-----:R-:W0:Y:S02]  /*73c0*/  F2F.F64.F32 R16, R16 ;  /* 0x0000001000107310 */ /* 0x001e240000201800 */
.L_x_80:
[----:B------:R-:W-:Y:S05]  /*73d0*/  BSYNC.RECONVERGENT B2 ;  /* 0x0000000000027941 */ /* 0x000fea0003800200 */
.L_x_79:
[----:B------:R-:W-:Y:S01]  /*73e0*/  BSSY.RECONVERGENT B2, `(.L_x_85) ;  /* 0x00000db000027945 */ /* 0x000fe20003800200 */
[----:B------:R-:W-:Y:S01]  /*73f0*/  IMAD.MOV.U32 R12, RZ, RZ, -0x60000000 ;  /* 0xa0000000ff0c7424 */ /* 0x000fe200078e00ff */
[----:B------:R-:W-:Y:S02]  /*7400*/  MOV R13, 0x3fc99999 ;  /* 0x3fc99999000d7802 */ /* 0x000fe40000000f00 */
[----:B------:R-:W-:Y:S05]  /*7410*/  @!P1 BRA `(.L_x_86) ;  /* 0x0000000c005c9947 */ /* 0x000fea0003800000 */
[----:B------:R-:W-:Y:S01]  /*7420*/  IMAD.MOV.U32 R42, RZ, RZ, 0x652b82fe ;  /* 0x652b82feff2a7424 */ /* 0x000fe200078e00ff */
[----:B------:R-:W-:Y:S01]  /*7430*/  MOV R12, 0xfefa39ef ;  /* 0xfefa39ef000c7802 */ /* 0x000fe20000000f00 */
[----:B------:R-:W-:Y:S01]  /*7440*/  IMAD.MOV.U32 R43, RZ, RZ, 0x3ff71547 ;  /* 0x3ff71547ff2b7424 */ /* 0x000fe200078e00ff */
[----:B------:R-:W-:Y:S01]  /*7450*/  UMOV UR6, 0x3b39803f ;  /* 0x3b39803f00067882 */ /* 0x000fe20000000000 */
[----:B------:R-:W-:Y:S01]  /*7460*/  IMAD.MOV.U32 R13, RZ, RZ, 0x3fe62e42 ;  /* 0x3fe62e42ff0d7424 */ /* 0x000fe200078e00ff */
[----:B------:R-:W-:Y:S01]  /*7470*/  UMOV UR7, 0x3c7abc9e ;  /* 0x3c7abc9e00077882 */ /* 0x000fe20000000000 */
[----:B------:R-:W-:Y:S01]  /*7480*/  DADD R66, -RZ, -R64 ;  /* 0x00000000ff427229 */ /* 0x000fe20000000940 */
[----:B------:R-:W-:Y:S01]  /*7490*/  BSSY.RECONVERGENT B0, `(.L_x_87) ;  /* 0x0000038000007945 */ /* 0x000fe20003800200 */
[----:B------:R-:W-:-:S04]  /*74a0*/  DFMA R42, R64, -R42, 6.75539944105574400000e+15 ;  /* 0x43380000402a742b */ /* 0x000fc8000000082a */
[----:B------:R-:W-:-:S04]  /*74b0*/  MOV R66, 0xdb46fa5f ;  /* 0xdb46fa5f00427802 */ /* 0x000fc80000000f00 */
[----:B------:R-:W-:Y:S01]  /*74c0*/  DADD R40, R42, -6.75539944105574400000e+15 ;  /* 0xc33800002a287429 */ /* 0x000fe20000000000 */
[----:B------:R-:W-:Y:S02]  /*74d0*/  IMAD.MOV.U32 R0, RZ, RZ, R67 ;  /* 0x000000ffff007224 */ /* 0x000fe400078e0043 */
[----:B------:R-:W-:-:S03]  /*74e0*/  IMAD.MOV.U32 R67, RZ, RZ, 0x3d47088f ;  /* 0x3d47088fff437424 */ /* 0x000fc600078e00ff */
[----:B------:R-:W-:Y:S02]  /*74f0*/  FSETP.GEU.AND P0, PT, |R0|, 4.1917929649353027344, PT ;  /* 0x4086232b0000780b */ /* 0x000fe40003f0e200 */
[----:B------:R-:W-:-:S08]  /*7500*/  DFMA R60, R40, -R12, -R64 ;  /* 0x8000000c283c722b */ /* 0x000fd00000000840 */
[----:B------:R-:W-:Y:S01]  /*7510*/  DFMA R60, R40, -UR6, R60 ;  /* 0x80000006283c7c2b */ /* 0x000fe2000800003c */
[----:B------:R-:W-:Y:S01]  /*7520*/  UMOV UR6, 0x69ce2bdf ;  /* 0x69ce2bdf00067882 */ /* 0x000fe20000000000 */
[----:B------:R-:W-:Y:S01]  /*7530*/  IMAD.MOV.U32 R40, RZ, RZ, -0x35dec16 ;  /* 0xfca213eaff287424 */ /* 0x000fe200078e00ff */
[----:B------:R-:W-:Y:S01]  /*7540*/  MOV R41, 0x3e928af3 ;  /* 0x3e928af300297802 */ /* 0x000fe20000000f00 */
        /* <DEDUP_REMOVED lines=37> */
[----:B------:R-:W-:-:S04]  /*77a0*/  @!P0 SHF.R.S32.HI R43, RZ, 0x1, R0 ;  /* 0x00000001ff2b8819 */ /* 0x000fc80000011400 */
[----:B------:R-:W-:Y:S01]  /*77b0*/  @!P0 IADD3 R42, PT, PT, R42, -R43, RZ ;  /* 0x8000002b2a2a8210 */ /* 0x000fe20007ffe0ff */
[----:B------:R-:W-:-:S03]  /*77c0*/  @!P0 IMAD R43, R43, 0x100000, R61 ;  /* 0x001000002b2b8824 */ /* 0x000fc600078e023d */
[----:B------:R-:W-:Y:S01]  /*77d0*/  @!P0 LEA R61, R42, 0x3ff00000, 0x14 ;  /* 0x3ff000002a3d8811 */ /* 0x000fe200078ea0ff */
[----:B------:R-:W-:Y:S01]  /*77e0*/  @!P0 IMAD.MOV.U32 R42, RZ, RZ, R60 ;  /* 0x000000ffff2a8224 */ /* 0x000fe200078e003c */
[----:B------:R-:W-:-:S06]  /*77f0*/  @!P0 MOV R60, RZ ;  /* 0x000000ff003c8202 */ /* 0x000fcc0000000f00 */
[----:B------:R-:W-:-:S11]  /*7800*/  @!P0 DMUL R40, R42, R60 ;  /* 0x0000003c2a288228 */ /* 0x000fd60000000000 */
.L_x_88:
[----:B------:R-:W-:Y:S05]  /*7810*/  BSYNC.RECONVERGENT B0 ;  /* 0x0000000000007941 */ /* 0x000fea0003800200 */
.L_x_87:
[----:B------:R-:W-:Y:S01]  /*7820*/  UMOV UR6, 0xfba6f279 ;  /* 0xfba6f27900067882 */ /* 0x000fe20000000000 */
[----:B------:R-:W-:Y:S01]  /*7830*/  UMOV UR7, 0x3cf0679a ;  /* 0x3cf0679a00077882 */ /* 0x000fe20000000000 */
[----:B------:R-:W-:Y:S01]  /*7840*/  DMUL R70, R64, R38 ;  /* 0x0000002640467228 */ /* 0x000fe20000000000 */
[----:B------:R-:W-:Y:S01]  /*7850*/  BSSY.RECONVERGENT B3, `(.L_x_89) ;  /* 0x0000091000037945 */ /* 0x000fe20003800200 */
[----:B------:R-:W-:Y:S01]  /*7860*/  DFMA R66, |R38|, -UR6, R66 ;  /* 0x8000000626427c2b */ /* 0x000fe20008000242 */
        /* <DEDUP_REMOVED lines=69> */
[----:B------:R-:W2:Y:S02]  /*7cc0*/  F2F.F32.F64 R0, R66 ;  /* 0x0000004200007310 */ /* 0x000ea40000301000 */
[----:B--2---:R-:W-:-:S06]  /*7cd0*/  FMUL R0, R0, -1.4426950216293334961 ;  /* 0xbfb8aa3b00007820 */ /* 0x004fcc0000400000 */
[----:B------:R-:W2:Y:S08]  /*7ce0*/  FRND R0, R0 ;  /* 0x0000000000007307 */ /* 0x000eb00000201000 */
[----:B--2---:R-:W2:Y:S08]  /*7cf0*/  F2F.F64.F32 R42, R0 ;  /* 0x00000000002a7310 */ /* 0x004eb00000201800 */
[----:B------:R-:W3:Y:S01]  /*7d00*/  MUFU.EX2 R68, R0 ;  /* 0x0000000000447308 */ /* 0x000ee20000000800 */
[----:B--2---:R-:W-:Y:S01]  /*7d10*/  DFMA R42, R42, -R12, -R66 ;  /* 0x8000000c2a2a722b */ /* 0x004fe20000000842 */
[----:B------:R-:W-:Y:S01]  /*7d20*/  IMAD.MOV.U32 R12, RZ, RZ, -0x7649667 ;  /* 0xf89b6999ff0c7424 */ /* 0x000fe200078e00ff */
[----:B------:R-:W-:Y:S01]  /*7d30*/  DADD R66, -R66, |R38| ;  /* 0x0000000042427229 */ /* 0x000fe20000000526 */
[----:B------:R-:W-:-:S06]  /*7d40*/  IMAD.MOV.U32 R13, RZ, RZ, 0x3e928a27 ;  /* 0x3e928a27ff0d7424 */ /* 0x000fcc00078e00ff */
[----:B------:R-:W-:Y:S01]  /*7d50*/  DFMA R12, R42, UR6, R12 ;  /* 0x000000062a0c7c2b */ /* 0x000fe2000800000c */
[----:B------:R-:W-:Y:S01]  /*7d60*/  UMOV UR6, 0x15ff7e07 ;  /* 0x15ff7e0700067882 */ /* 0x000fe20000000000 */
[----:B------:R-:W-:Y:S01]  /*7d70*/  UMOV UR7, 0x3ec71de7 ;  /* 0x3ec71de700077882 */ /* 0x000fe20000000000 */
[----:B------:R-:W-:Y:S01]  /*7d80*/  DFMA R66, R60, |R38|, R66 ;  /* 0x400000263c42722b */ /* 0x000fe20000000042 */
[----:B---3--:R-:W2:Y:S04]  /*7d90*/  F2F.F64.F32 R68, R68 ;  /* 0x0000004400447310 */ /* 0x008ea80000201800 */
        /* <DEDUP_REMOVED lines=27> */
[----:B------:R-:W-:Y:S02]  /*7f50*/  DMUL R60, R42, R12 ;  /* 0x0000000c2a3c7228 */ /* 0x000fe40000000000 */
[----:B------:R-:W-:-:S02]  /*7f60*/  DMUL R12, R64, R70 ;  /* 0x00000046400c7228 */ /* 0x000fc40000000000 */
[----:B--2---:R-:W-:-:S04]  /*7f70*/  DADD R70, -R68, 1 ;  /* 0x3ff0000044467429 */ /* 0x004fc80000000100 */
[----:B------:R-:W-:Y:S02]  /*7f80*/  DFMA R66, R42, R60, -R66 ;  /* 0x0000003c2a42722b */ /* 0x000fe40000000842 */
[----:B------:R-:W2:Y:S01]  /*7f90*/  MUFU.RCP64H R61, R13 ;  /* 0x0000000d003d7308 */ /* 0x000ea20000001800 */
[----:B------:R-:W-:-:S05]  /*7fa0*/  MOV R60, 0x1 ;  /* 0x00000001003c7802 */ /* 0x000fca0000000f00 */
[----:B------:R-:W-:Y:S02]  /*7fb0*/  DADD R66, R42, R66 ;  /* 0x000000002a427229 */ /* 0x000fe40000000042 */
[----:B------:R-:W-:-:S06]  /*7fc0*/  DMUL R42, R38, 4 ;  /* 0x40100000262a7828 */ /* 0x000fcc0000000000 */
[----:B------:R-:W-:Y:S02]  /*7fd0*/  DFMA R70, -R66, R68, R70 ;  /* 0x000000444246722b */ /* 0x000fe40000000146 */
[----:B------:R-:W-:Y:S02]  /*7fe0*/  DMUL R42, R64, R42 ;  /* 0x0000002a402a7228 */ /* 0x000fe40000000000 */
[----:B--2---:R-:W-:-:S06]  /*7ff0*/  DFMA R66, -R12, R60, 1 ;  /* 0x3ff000000c42742b */ /* 0x004fcc000000013c */
[----:B------:R-:W-:Y:S01]  /*8000*/  FSEL R65, R71, 1.875, !P0 ;  /* 0x3ff0000047417808 */ /* 0x000fe20004000000 */
[----:B------:R-:W-:Y:S01]  /*8010*/  DFMA R42, R38, 6, R42 ;  /* 0x40180000262a782b */ /* 0x000fe2000000002a */
[----:B------:R-:W-:Y:S01]  /*8020*/  FSEL R70, R70, RZ, !P0 ;  /* 0x000000ff46467208 */ /* 0x000fe20004000000 */
[----:B------:R-:W-:Y:S01]  /*8030*/  DFMA R66, R66, R66, R66 ;  /* 0x000000424242722b */ /* 0x000fe20000000042 */
[----:B------:R-:W-:-:S06]  /*8040*/  LOP3.LUT R71, R65, 0x80000000, R39, 0xb8, !PT ;  /* 0x8000000041477812 */ /* 0x000fcc00078eb827 */
[----:B------:R-:W-:Y:S02]  /*8050*/  DMUL R38, R70, -UR6 ;  /* 0x8000000646267c28 */ /* 0x000fe40008000000 */
[----:B------:R-:W-:-:S06]  /*8060*/  DFMA R66, R60, R66, R60 ;  /* 0x000000423c42722b */ /* 0x000fcc000000003c */
[----:B------:R-:W-:Y:S02]  /*8070*/  DFMA R38, R42, R40, R38 ;  /* 0x000000282a26722b */ /* 0x000fe40000000026 */
[----:B------:R-:W-:-:S06]  /*8080*/  DFMA R60, -R12, R66, 1 ;  /* 0x3ff000000c3c742b */ /* 0x000fcc0000000142 */
[----:B------:R-:W-:Y:S02]  /*8090*/  DMUL R68, R38, -0.125 ;  /* 0xbfc0000026447828 */ /* 0x000fe40000000000 */
[----:B------:R-:W-:-:S08]  /*80a0*/  DFMA R60, R66, R60, R66 ;  /* 0x0000003c423c722b */ /* 0x000fd00000000042 */
[----:B------:R-:W-:Y:S01]  /*80b0*/  DMUL R66, R68, R60 ;  /* 0x0000003c44427228 */ /* 0x000fe20000000000 */
[----:B------:R-:W-:-:S07]  /*80c0*/  FSETP.GEU.AND P1, PT, |R69|, 6.5827683646048100446e-37, PT ;  /* 0x036000004500780b */ /* 0x000fce0003f2e200 */
        /* <DEDUP_REMOVED lines=8> */
[----:B01---5:R-:W-:Y:S05]  /*8150*/  CALL.REL.NOINC `($__internal_0_$__cuda_sm20_div_rn_f64_full) ;  /* 0x0000004800387944 */ /* 0x023fea0003c00000 */
.L_x_90:
[----:B------:R-:W-:Y:S05]  /*8160*/  BSYNC.RECONVERGENT B3 ;  /* 0x0000000000037941 */ /* 0x000fea0003800200 */
.L_x_89:
[----:B------:R-:W2:Y:S08]  /*8170*/  F2F.F32.F64 R12, R66 ;  /* 0x00000042000c7310 */ /* 0x000eb00000301000 */
[----:B--2---:R-:W2:Y:S02]  /*8180*/  F2F.F64.F32 R12, R12 ;  /* 0x0000000c000c7310 */ /* 0x004ea40000201800 */
.L_x_86:
[----:B------:R-:W-:Y:S05]  /*8190*/  BSYNC.RECONVERGENT B2 ;  /* 0x0000000000027941 */ /* 0x000fea0003800200 */
.L_x_85:
[C---:B------:R-:W-:Y:S02]  /*81a0*/  LEA R0, R74.reuse, 0xffffffb0, 0x6 ;  /* 0xffffffb04a007811 */ /* 0x040fe400078e30ff */
[-C--:B-----5:R-:W-:Y:S02]  /*81b0*/  ISETP.NE.AND P0, PT, R74, R57.reuse, PT ;  /* 0x000000394a00720c */ /* 0x0a0fe40003f05270 */
[----:B------:R-:W-:Y:S02]  /*81c0*/  LEA.HI R0, R0, R57, RZ, 0x1c ;  /* 0x0000003900007211 */ /* 0x000fe400078fe0ff */
[----:B------:R-:W-:Y:S02]  /*81d0*/  FSEL R39, RZ, 1.875, P0 ;  /* 0x3ff00000ff277808 */ /* 0x000fe40000000000 */
[----:B------:R-:W-:Y:S02]  /*81e0*/  LOP3.LUT R0, R0, 0xfffffff, RZ, 0xc0, !PT ;  /* 0x0fffffff00007812 */ /* 0x000fe400078ec0ff */
[----:B------:R-:W-:-:S02]  /*81f0*/  MOV R38, RZ ;  /* 0x000000ff00267202 */ /* 0x000fc40000000f00 */
[----:B------:R-:W-:-:S13]  /*8200*/  ISETP.GT.AND P1, PT, R0, 0x4, PT ;  /* 0x000000040000780c */ /* 0x000fda0003f24270 */
[----:B------:R-:W-:Y:S05]  /*8210*/  @P1 BRA `(.L_x_91) ;  /* 0x0000000400e01947 */ /* 0x000fea0003800000 */
[----:B------:R-:W-:-:S05]  /*8220*/  VIMNMX.U32 R40, PT, PT, R0, 0x2, PT ;  /* 0x0000000200287848 */ /* 0x000fca0003fe0000 */
[----:B------:R-:W-:-:S04]  /*8230*/  IMAD.SHL.U32 R42, R40, 0x4, RZ ;  /* 0x00000004282a7824 */ /* 0x000fc800078e00ff */
[----:B------:R-:W3:Y:S02]  /*8240*/  LDC R40, c[0x2][R42+0xc] ;  /* 0x008003002a287b82 */ /* 0x000ee40000000800 */
[----:B---3--:R-:W-:-:S04]  /*8250*/  SHF.R.S32.HI R41, RZ, 0x1f, R40 ;  /* 0x0000001fff297819 */ /* 0x008fc80000011428 */
.L_x_155:
[----:B------:R-:W-:Y:S05]  /*8260*/  BRX R40 -0x8270                                                          (*"BRANCH_TARGETS .L_x_156,.L_x_157,.L_x_158"*) ;  /* 0xffffff7c28647949 */ /* 0x000fea000383ffff */
.L_x_157:
[----:B------:R-:W-:Y:S01]  /*8270*/  DMUL R8, R20, R20 ;  /* 0x0000001414087228 */ /* 0x000fe20000000000 */
[----:B------:R-:W-:Y:S01]  /*8280*/  IMAD.MOV.U32 R18, RZ, RZ, 0x1 ;  /* 0x00000001ff127424 */ /* 0x000fe200078e00ff */
[----:B0-----:R-:W-:Y:S01]  /*8290*/  DMUL R2, R16, R2 ;  /* 0x0000000210027228 */ /* 0x001fe20000000000 */
[----:B------:R-:W-:Y:S03]  /*82a0*/  BSSY.RECONVERGENT B2, `(.L_x_92) ;  /* 0x0000014000027945 */ /* 0x000fe60003800200 */
[----:B------:R-:W0:Y:S04]  /*82b0*/  MUFU.RCP64H R19, R9 ;  /* 0x0000000900137308 */ /* 0x000e280000001800 */
[----:B-1----:R-:W-:-:S08]  /*82c0*/  DFMA R2, R20, R10, -R2 ;  /* 0x0000000a1402722b */ /* 0x002fd00000000802 */
[----:B------:R-:W-:Y:S02]  /*82d0*/  DMUL R68, R38, R2 ;  /* 0x0000000226447228 */ /* 0x000fe40000000000 */
        /* <DEDUP_REMOVED lines=15> */
[----:B--2---:R-:W-:Y:S05]  /*83d0*/  CALL.REL.NOINC `($__internal_0_$__cuda_sm20_div_rn_f64_full) ;  /* 0x0000004400987944 */ /* 0x004fea0003c00000 */
.L_x_93:
[----:B------:R-:W-:Y:S05]  /*83e0*/  BSYNC.RECONVERGENT B2 ;  /* 0x0000000000027941 */ /* 0x000fea0003800200 */
.L_x_92:
[--C-:B------:R-:W-:Y:S02]  /*83f0*/  DADD R2, R14, -R4.reuse ;  /* 0x000000000e027229 */ /* 0x100fe40000000804 */
[----:B------:R-:W-:Y:S02]  /*8400*/  DADD R4, -R54, R4 ;  /* 0x0000000036047229 */ /* 0x000fe40000000104 */
[--C-:B------:R-:W-:Y:S02]  /*8410*/  DADD R58, R58, -R6.reuse ;  /* 0x000000003a3a7229 */ /* 0x100fe40000000806 */
[----:B------:R-:W-:Y:S02]  /*8420*/  DADD R6, -R46, R6 ;  /* 0x000000002e067229 */ /* 0x000fe40000000106 */
[C---:B--2---:R-:W-:Y:S02]  /*8430*/  DMUL R12, R2.reuse, R12 ;  /* 0x0000000c020c7228 */ /* 0x044fe40000000000 */
[----:B------:R-:W-:-:S06]  /*8440*/  DMUL R2, R2, R16 ;  /* 0x0000001002027228 */ /* 0x000fcc0000000000 */
[C---:B------:R-:W-:Y:S02]  /*8450*/  DFMA R12, R4.reuse, R16, R12 ;  /* 0x00000010040c722b */ /* 0x040fe4000000000c */
[----:B------:R-:W-:-:S06]  /*8460*/  DFMA R2, R4, R10, R2 ;  /* 0x0000000a0402722b */ /* 0x000fcc0000000002 */
[----:B------:R-:W-:Y:S02]  /*8470*/  DADD R12, R12, R12 ;  /* 0x000000000c0c7229 */ /* 0x000fe4000000000c */
[----:B------:R-:W-:-:S06]  /*8480*/  DADD R2, R2, R2 ;  /* 0x0000000002027229 */ /* 0x000fcc0000000002 */
[----:B------:R-:W-:-:S08]  /*8490*/  DFMA R12, R12, R58, R66 ;  /* 0x0000003a0c0c722b */ /* 0x000fd00000000042 */
[----:B------:R-:W-:-:S08]  /*84a0*/  DFMA R2, R2, R6, R12 ;  /* 0x000000060202722b */ /* 0x000fd0000000000c */
[----:B------:R-:W-:Y:S01]  /*84b0*/  DMUL R62, R62, R2 ;  /* 0x000000023e3e7228 */ /* 0x000fe20000000000 */
[----:B------:R-:W-:Y:S10]  /*84c0*/  BRA `(.L_x_43) ;  /* 0x0000004400287947 */ /* 0x000ff40003800000 */
.L_x_158:
[----:B------:R-:W-:-:S13]  /*84d0*/  ISETP.NE.AND P0, PT, R0, 0x2, PT ;  /* 0x000000020000780c */ /* 0x000fda0003f05270 */
[----:B------:R-:W-:Y:S05]  /*84e0*/  @P0 BRA `(.L_x_43) ;  /* 0x0000004400200947 */ /* 0x000fea0003800000 */
        /* <DEDUP_REMOVED lines=23> */
.L_x_95:
[----:B------:R-:W-:Y:S05]  /*8660*/  BSYNC.RECONVERGENT B2 ;  /* 0x0000000000027941 */ /* 0x000fea0003800200 */
.L_x_94:
        /* <DEDUP_REMOVED lines=14> */
.L_x_156:
        /* <DEDUP_REMOVED lines=23> */
.L_x_97:
[----:B------:R-:W-:Y:S05]  /*88c0*/  BSYNC.RECONVERGENT B2 ;  /* 0x0000000000027941 */ /* 0x000fea0003800200 */
.L_x_96:
[--C-:B------:R-:W-:Y:S02]  /*88d0*/  DADD R14, R14, -R4.reuse ;  /* 0x000000000e0e7229 */ /* 0x100fe40000000804 */
[--C-:B------:R-:W-:Y:S02]  /*88e0*/  DADD R54, -R54, R4.reuse ;  /* 0x0000000036367229 */ /* 0x100fe40000000104 */
[----:B------:R-:W-:-:S04]  /*88f0*/  DADD R4, -R48, R4 ;  /* 0x0000000030047229 */ /* 0x000fc80000000104 */
        /* <DEDUP_REMOVED lines=10> */
.L_x_91:
[----:B------:R-:W-:-:S05]  /*89a0*/  IMAD.MOV.U32 R5, RZ, RZ, -0x5 ;  /* 0xfffffffbff057424 */ /* 0x000fca00078e00ff */
[----:B------:R-:W-:-:S04]  /*89b0*/  VIADDMNMX.U32 R0, R0, R5, 0x6, PT ;  /* 0x0000000600007446 */ /* 0x000fc80003800005 */
[----:B------:R-:W-:-:S04]  /*89c0*/  SHF.L.U32 R0, R0, 0x2, RZ ;  /* 0x0000000200007819 */ /* 0x000fc800000006ff */
[----:B------:R-:W3:Y:S02]  /*89d0*/  LDC R4, c[0x2][R0+0x40] ;  /* 0x0080100000047b82 */ /* 0x000ee40000000800 */
[----:B---3--:R-:W-:-:S04]  /*89e0*/  SHF.R.S32.HI R5, RZ, 0x1f, R4 ;  /* 0x0000001fff057819 */ /* 0x008fc80000011404 */
.L_x_159:
[----:B------:R-:W-:Y:S05]  /*89f0*/  BRX R4 -0x8a00                                                           (*"BRANCH_TARGETS .L_x_160,.L_x_161,.L_x_43,.L_x_165"*) ;  /* 0xffffff7404807949 */ /* 0x000fea000383ffff */
.L_x_165:
        /* <DEDUP_REMOVED lines=22> */
[----:B--2---:R-:W-:Y:S05]  /*8b60*/  CALL.REL.NOINC `($__internal_0_$__cuda_sm20_div_rn_f64_full) ;  /* 0x0000003c00b47944 */ /* 0x004fea0003c00000 */
.L_x_99:
[----:B------:R-:W-:Y:S05]  /*8b70*/  BSYNC.RECONVERGENT B2 ;  /* 0x0000000000027941 */ /* 0x000fea0003800200 */
.L_x_98:
        /* <DEDUP_REMOVED lines=13> */
.L_x_160:
        /* <DEDUP_REMOVED lines=23> */
.L_x_101:
[----:B------:R-:W-:Y:S05]  /*8dc0*/  BSYNC.RECONVERGENT B2 ;  /* 0x0000000000027941 */ /* 0x000fea0003800200 */
.L_x_100:
        /* <DEDUP_REMOVED lines=13> */
.L_x_161:
        /* <DEDUP_REMOVED lines=23> */
.L_x_103:
[----:B------:R-:W-:Y:S05]  /*9010*/  BSYNC.RECONVERGENT B2 ;  /* 0x0000000000027941 */ /* 0x000fea0003800200 */
.L_x_102:
        /* <DEDUP_REMOVED lines=14> */
.L_x_68:
[----:B------:R0:W5:Y:S01]  /*9100*/  LDG.E R57, desc[UR4][R56.64+0x1c] ;  /* 0x00001c0438397981 */ /* 0x000162000c1e1900 */
[----:B------:R-:W-:Y:S01]  /*9110*/  IMAD.MOV.U32 R3, RZ, RZ, 0x3fe00000 ;  /* 0x3fe00000ff037424 */ /* 0x000fe200078e00ff */
[----:B------:R-:W-:Y:S01]  /*9120*/  BSSY.RECONVERGENT B2, `(.L_x_104) ;  /* 0x00000d1000027945 */ /* 0x000fe20003800200 */
[----:B------:R-:W-:-:S03]  /*9130*/  IMAD.MOV.U32 R2, RZ, RZ, RZ ;  /* 0x000000ffff027224 */ /* 0x000fc600078e00ff */
[----:B------:R-:W-:-:S06]  /*9140*/  LOP3.LUT R3, R3, 0x80000000, R65, 0xb8, !PT ;  /* 0x8000000003037812 */ /* 0x000fcc00078eb841 */
[----:B------:R-:W-:Y:S01]  /*9150*/  DADD.RZ R20, R64, R2 ;  /* 0x0000000040147229 */ /* 0x000fe2000000c002 */
[----:B------:R-:W-:Y:S01]  /*9160*/  MOV R2, 0x0 ;  /* 0x0000000000027802 */ /* 0x000fe20000000f00 */
[----:B------:R-:W-:-:S08]  /*9170*/  IMAD.MOV.U32 R3, RZ, RZ, 0x3ff00000 ;  /* 0x3ff00000ff037424 */ /* 0x000fd000078e00ff */
[----:B------:R-:W1:Y:S02]  /*9180*/  FRND.F64.TRUNC R20, R20 ;  /* 0x0000001400147313 */ /* 0x000e64000030d800 */
[----:B-1----:R-:W-:-:S14]  /*9190*/  DSETP.NEU.AND P1, PT, R20, RZ, PT ;  /* 0x000000ff1400722a */ /* 0x002fdc0003f2d000 */
[----:B0-----:R-:W-:Y:S05]  /*91a0*/  @!P1 BRA `(.L_x_105) ;  /* 0x0000000c00209947 */ /* 0x001fea0003800000 */
        /* <DEDUP_REMOVED lines=23> */
[----:B-----5:R-:W-:Y:S05]  /*9320*/  CALL.REL.NOINC `($__internal_1_$__cuda_sm20_dsqrt_rn_f64_mediumpath_v1) ;  /* 0x0000003c005c7944 */ /* 0x020fea0003c00000 */
.L_x_107:
[----:B------:R-:W-:Y:S05]  /*9330*/  BSYNC.RECONVERGENT B3 ;  /* 0x0000000000037941 */ /* 0x000fea0003800200 */
.L_x_106:
[----:B------:R-:W-:Y:S01]  /*9340*/  MOV R2, 0xdb46fa5f ;  /* 0xdb46fa5f00027802 */ /* 0x000fe20000000f00 */
[----:B------:R-:W-:Y:S01]  /*9350*/  IMAD.MOV.U32 R3, RZ, RZ, 0x3d47088f ;  /* 0x3d47088fff037424 */ /* 0x000fe200078e00ff */
[----:B------:R-:W-:Y:S01]  /*9360*/  UMOV UR6, 0xfba6f279 ;  /* 0xfba6f27900067882 */ /* 0x000fe20000000000 */
[----:B------:R-:W-:Y:S01]  /*9370*/  UMOV UR7, 0x3cf0679a ;  /* 0x3cf0679a00077882 */ /* 0x000fe20000000000 */
[----:B------:R-:W-:Y:S01]  /*9380*/  IMAD.MOV.U32 R46, RZ, RZ, -0x7649667 ;  /* 0xf89b6999ff2e7424 */ /* 0x000fe200078e00ff */
[----:B------:R-:W-:Y:S01]  /*9390*/  MOV R47, 0x3e928a27 ;  /* 0x3e928a27002f7802 */ /* 0x000fe20000000f00 */
[----:B------:R-:W0:Y:S01]  /*93a0*/  MUFU.RCP64H R49, R65 ;  /* 0x0000004100317308 */ /* 0x000e220000001800 */
[----:B------:R-:W-:Y:S01]  /*93b0*/  DFMA R2, |R66|, -UR6, R2 ;  /* 0x8000000642027c2b */ /* 0x000fe20008000202 */
[----:B------:R-:W-:Y:S01]  /*93c0*/  UMOV UR6, 0xb976a9b2 ;  /* 0xb976a9b200067882 */ /* 0x000fe20000000000 */
[----:B------:R-:W-:Y:S01]  /*93d0*/  UMOV UR7, 0x3d8df9f9 ;  /* 0x3d8df9f900077882 */ /* 0x000fe20000000000 */
[----:B------:R-:W-:Y:S01]  /*93e0*/  IMAD.MOV.U32 R48, RZ, RZ, 0x1 ;  /* 0x00000001ff307424 */ /* 0x000fe200078e00ff */
[----:B------:R-:W-:Y:S04]  /*93f0*/  BSSY.RECONVERGENT B3, `(.L_x_108) ;  /* 0x0000089000037945 */ /* 0x000fe80003800200 */
[----:B------:R-:W-:Y:S01]  /*9400*/  DFMA R2, R2, |R66|, -UR6 ;  /* 0x8000000602027e2b */ /* 0x000fe20008000442 */
[----:B------:R-:W-:Y:S01]  /*9410*/  UMOV UR6, 0x590cc332 ;  /* 0x590cc33200067882 */ /* 0x000fe20000000000 */
[----:B------:R-:W-:-:S06]  /*9420*/  UMOV UR7, 0x3dc7f1f5 ;  /* 0x3dc7f1f500077882 */ /* 0x000fcc0000000000 */
[----:B------:R-:W-:Y:S01]  /*9430*/  DFMA R2, R2, |R66|, UR6 ;  /* 0x0000000602027e2b */ /* 0x000fe20008000442 */
[----:B------:R-:W-:Y:S01]  /*9440*/  UMOV UR6, 0xcd2d56c4 ;  /* 0xcd2d56c400067882 */ /* 0x000fe20000000000 */
[----:B------:R-:W-:Y:S01]  /*9450*/  UMOV UR7, 0x3dfa28a3 ;  /* 0x3dfa28a300077882 */ /* 0x000fe20000000000 */
[----:B0-----:R-:W-:-:S05]  /*9460*/  DFMA R68, -R64, R48, 1 ;  /* 0x3ff000004044742b */ /* 0x001fca0000000130 */
[----:B------:R-:W-:Y:S01]  /*9470*/  DFMA R2, R2, |R66|, -UR6 ;  /* 0x8000000602027e2b */ /* 0x000fe20008000442 */
[----:B------:R-:W-:Y:S01]  /*9480*/  UMOV UR6, 0x67835925 ;  /* 0x6783592500067882 */ /* 0x000fe20000000000 */
[----:B------:R-:W-:Y:S01]  /*9490*/  UMOV UR7, 0x3e2485ee ;  /* 0x3e2485ee00077882 */ /* 0x000fe20000000000 */
[----:B------:R-:W-:-:S05]  /*94a0*/  DFMA R68, R68, R68, R68 ;  /* 0x000000444444722b */ /* 0x000fca0000000044 */
[----:B------:R-:W-:Y:S01]  /*94b0*/  DFMA R2, R2, |R66|, UR6 ;  /* 0x0000000602027e2b */ /* 0x000fe20008000442 */
[----:B------:R-:W-:Y:S01]  /*94c0*/  UMOV UR6, 0x5919f583 ;  /* 0x5919f58300067882 */ /* 0x000fe20000000000 */
[----:B------:R-:W-:Y:S01]  /*94d0*/  UMOV UR7, 0x3e476db4 ;  /* 0x3e476db400077882 */ /* 0x000fe20000000000 */
[----:B------:R-:W-:-:S05]  /*94e0*/  DFMA R68, R48, R68, R48 ;  /* 0x000000443044722b */ /* 0x000fca0000000030 */
[----:B------:R-:W-:Y:S01]  /*94f0*/  DFMA R2, R2, |R66|, -UR6 ;  /* 0x8000000602027e2b */ /* 0x000fe20008000442 */
[----:B------:R-:W-:Y:S01]  /*9500*/  UMOV UR6, 0xd98c8d71 ;  /* 0xd98c8d7100067882 */ /* 0x000fe20000000000 */
[----:B------:R-:W-:Y:S01]  /*9510*/  UMOV UR7, 0x3e62d698 ;  /* 0x3e62d69800077882 */ /* 0x000fe20000000000 */
[----:B------:R-:W-:-:S05]  /*9520*/  DFMA R48, -R64, R68, 1 ;  /* 0x3ff000004030742b */ /* 0x000fca0000000144 */
[----:B------:R-:W-:Y:S01]  /*9530*/  DFMA R2, R2, |R66|, UR6 ;  /* 0x0000000602027e2b */ /* 0x000fe20008000442 */
[----:B------:R-:W-:Y:S01]  /*9540*/  UMOV UR6, 0x7155d5c6 ;  /* 0x7155d5c600067882 */ /* 0x000fe20000000000 */
[----:B------:R-:W-:Y:S01]  /*9550*/  UMOV UR7, 0x3e720a2c ;  /* 0x3e720a2c00077882 */ /* 0x000fe20000000000 */
[----:B------:R-:W-:-:S05]  /*9560*/  DFMA R48, R68, R48, R68 ;  /* 0x000000304430722b */ /* 0x000fca0000000044 */
        /* <DEDUP_REMOVED lines=106> */
[----:B------:R-:W-:Y:S01]  /*9c10*/  MOV R69, 0x400921fb ;  /* 0x400921fb00457802 */ /* 0x000fe20000000f00 */
[----:B------:R-:W-:Y:S01]  /*9c20*/  IMAD.MOV.U32 R66, RZ, RZ, R64 ;  /* 0x000000ffff427224 */ /* 0x000fe200078e0040 */
[----:B------:R-:W-:Y:S01]  /*9c30*/  MOV R0, 0x9c60 ;  /* 0x00009c6000007802 */ /* 0x000fe20000000f00 */
[----:B------:R-:W-:-:S07]  /*9c40*/  IMAD.MOV.U32 R67, RZ, RZ, R65 ;  /* 0x000000ffff437224 */ /* 0x000fce00078e0041 */
[----:B-----5:R-:W-:Y:S05]  /*9c50*/  CALL.REL.NOINC `($__internal_0_$__cuda_sm20_div_rn_f64_full) ;  /* 0x0000002c00787944 */ /* 0x020fea0003c00000 */
[----:B------:R-:W-:Y:S01]  /*9c60*/  MOV R72, R66 ;  /* 0x0000004200487202 */ /* 0x000fe20000000f00 */
[----:B------:R-:W-:-:S07]  /*9c70*/  IMAD.MOV.U32 R73, RZ, RZ, R67 ;  /* 0x000000ffff497224 */ /* 0x000fce00078e0043 */
.L_x_109:
[----:B------:R-:W-:Y:S05]  /*9c80*/  BSYNC.RECONVERGENT B3 ;  /* 0x0000000000037941 */ /* 0x000fea0003800200 */
.L_x_108:
        /* <DEDUP_REMOVED lines=22> */
.L_x_111:
[----:B------:R-:W-:Y:S05]  /*9df0*/  BSYNC.RECONVERGENT B3 ;  /* 0x0000000000037941 */ /* 0x000fea0003800200 */
.L_x_110:
[----:B------:R-:W-:-:S10]  /*9e00*/  DMUL R66, R2, R66 ;  /* 0x0000004202427228 */ /* 0x000fd40000000000 */
[----:B------:R-:W0:Y:S08]  /*9e10*/  F2F.F32.F64 R66, R66 ;  /* 0x0000004200427310 */ /* 0x000e300000301000 */
[----:B0-----:R0:W1:Y:S02]  /*9e20*/  F2F.F64.F32 R2, R66 ;  /* 0x0000004200027310 */ /* 0x0010640000201800 */
.L_x_105:
[----:B------:R-:W-:Y:S05]  /*9e30*/  BSYNC.RECONVERGENT B2 ;  /* 0x0000000000027941 */ /* 0x000fea0003800200 */
.L_x_104:
        /* <DEDUP_REMOVED lines=12> */
[----:B------:R-:W-:Y:S02]  /*9f00*/  VIADD R67, R45, 0xfff00000 ;  /* 0xfff000002d437836 */ /* 0x000fe40000000000 */
[----:B0-----:R-:W-:-:S04]  /*9f10*/  IMAD.MOV.U32 R66, RZ, RZ, R44 ;  /* 0x000000ffff427224 */ /* 0x001fc800078e002c */
[----:B------:R-:W-:-:S08]  /*9f20*/  DFMA R70, R68, -R68, R64 ;  /* 0x800000444446722b */ /* 0x000fd00000000040 */
[----:B------:R-:W-:Y:S01]  /*9f30*/  DFMA R46, R70, R66, R68 ;  /* 0x00000042462e722b */ /* 0x000fe20000000044 */
[----:B------:R-:W-:Y:S10]  /*9f40*/  @!P0 BRA `(.L_x_113) ;  /* 0x0000000000208947 */ /* 0x000ff40003800000 */
[----:B------:R-:W-:Y:S01]  /*9f50*/  MOV R66, R44 ;  /* 0x0000002c00427202 */ /* 0x000fe20000000f00 */
[----:B------:R-:W-:Y:S01]  /*9f60*/  IMAD.MOV.U32 R0, RZ, RZ, R20 ;  /* 0x000000ffff007224 */ /* 0x000fe200078e0014 */
[----:B------:R-:W-:Y:S01]  /*9f70*/  MOV R73, R65 ;  /* 0x0000004100497202 */ /* 0x000fe20000000f00 */
[----:B------:R-:W-:Y:S01]  /*9f80*/  IMAD.MOV.U32 R72, RZ, RZ, R64 ;  /* 0x000000ffff487224 */ /* 0x000fe200078e0040 */
[----:B------:R-:W-:-:S07]  /*9f90*/  MOV R80, 0x9fb0 ;  /* 0x00009fb000507802 */ /* 0x000fce0000000f00 */
[----:B-1---5:R-:W-:Y:S05]  /*9fa0*/  CALL.REL.NOINC `($__internal_1_$__cuda_sm20_dsqrt_rn_f64_mediumpath_v1) ;  /* 0x00000030003c7944 */ /* 0x022fea0003c00000 */
[----:B------:R-:W-:Y:S02]  /*9fb0*/  IMAD.MOV.U32 R46, RZ, RZ, R66 ;  /* 0x000000ffff2e7224 */ /* 0x000fe400078e0042 */
[----:B------:R-:W-:-:S07]  /*9fc0*/  IMAD.MOV.U32 R47, RZ, RZ, R67 ;  /* 0x000000ffff2f7224 */ /* 0x000fce00078e0043 */
.L_x_113:
[----:B------:R-:W-:Y:S05]  /*9fd0*/  BSYNC.RECONVERGENT B2 ;  /* 0x0000000000027941 */ /* 0x000fea0003800200 */
.L_x_112:
[----:B------:R-:W-:Y:S01]  /*9fe0*/  BSSY.RECONVERGENT B2, `(.L_x_114) ;  /* 0x00000d8000027945 */ /* 0x000fe20003800200 */
[----:B------:R-:W-:Y:S01]  /*9ff0*/  MOV R44, 0x60000000 ;  /* 0x60000000002c7802 */ /* 0x000fe20000000f00 */
[----:B------:R-:W-:Y:S02]  /*a000*/  IMAD.MOV.U32 R45, RZ, RZ, 0x3fd55555 ;  /* 0x3fd55555ff2d7424 */ /* 0x000fe400078e00ff */
[----:B------:R-:W-:Y:S05]  /*a010*/  @!P1 BRA `(.L_x_115) ;  /* 0x0000000c00509947 */ /* 0x000fea0003800000 */
[----:B------:R-:W-:Y:S02]  /*a020*/  HFMA2 R45, -RZ, RZ, 1.9912109375, 0.00128841400146484375 ;  /* 0x3ff71547ff2d7431 */ /* 0x000fe400000001ff */
[----:B------:R-:W-:Y:S01]  /*a030*/  IMAD.MOV.U32 R44, RZ, RZ, 0x652b82fe ;  /* 0x652b82feff2c7424 */ /* 0x000fe200078e00ff */
[----:B------:R-:W-:Y:S01]  /*a040*/  UMOV UR6, 0x3b39803f ;  /* 0x3b39803f00067882 */ /* 0x000fe20000000000 */
[----:B------:R-:W-:Y:S01]  /*a050*/  IMAD.MOV.U32 R20, RZ, RZ, -0x105c611 ;  /* 0xfefa39efff147424 */ /* 0x000fe200078e00ff */
[----:B------:R-:W-:Y:S01]  /*a060*/  UMOV UR7, 0x3c7abc9e ;  /* 0x3c7abc9e00077882 */ /* 0x000fe20000000000 */
[----:B------:R-:W-:Y:S01]  /*a070*/  IMAD.MOV.U32 R21, RZ, RZ, 0x3fe62e42 ;  /* 0x3fe62e42ff157424 */ /* 0x000fe200078e00ff */
[----:B------:R-:W-:Y:S01]  /*a080*/  DADD R68, -RZ, -R64 ;  /* 0x00000000ff447229 */ /* 0x000fe20000000940 */
[----:B------:R-:W-:Y:S01]  /*a090*/  BSSY.RECONVERGENT B0, `(.L_x_116) ;  /* 0x0000038000007945 */ /* 0x000fe20003800200 */
[----:B------:R-:W-:-:S04]  /*a0a0*/  DFMA R44, R64, -R44, 6.75539944105574400000e+15 ;  /* 0x43380000402c742b */ /* 0x000fc8000000082c */
[----:B------:R-:W-:-:S04]  /*a0b0*/  IMAD.MOV.U32 R68, RZ, RZ, -0x24b905a1 ;  /* 0xdb46fa5fff447424 */ /* 0x000fc800078e00ff */
[----:B------:R-:W-:Y:S01]  /*a0c0*/  DADD R48, R44, -6.75539944105574400000e+15 ;  /* 0xc33800002c307429 */ /* 0x000fe20000000000 */
[----:B------:R-:W-:Y:S02]  /*a0d0*/  IMAD.MOV.U32 R0, RZ, RZ, R69 ;  /* 0x000000ffff007224 */ /* 0x000fe400078e0045 */
[----:B------:R-:W-:-:S03]  /*a0e0*/  IMAD.MOV.U32 R69, RZ, RZ, 0x3d47088f ;  /* 0x3d47088fff457424 */ /* 0x000fc600078e00ff */
[----:B------:R-:W-:Y:S02]  /*a0f0*/  FSETP.GEU.AND P0, PT, |R0|, 4.1917929649353027344, PT ;  /* 0x4086232b0000780b */ /* 0x000fe40003f0e200 */
[----:B------:R-:W-:-:S08]  /*a100*/  DFMA R66, R48, -R20, -R64 ;  /* 0x800000143042722b */ /* 0x000fd00000000840 */
        /* <DEDUP_REMOVED lines=32> */
[----:B------:R-:W-:Y:S02]  /*a310*/  LEA R49, R44, R67, 0x14 ;  /* 0x000000432c317211 */ /* 0x000fe400078ea0ff */
[----:B------:R-:W-:Y:S01]  /*a320*/  MOV R48, R66 ;  /* 0x0000004200307202 */ /* 0x000fe20000000f00 */
        /* <DEDUP_REMOVED lines=14> */
.L_x_117:
[----:B------:R-:W-:Y:S05]  /*a410*/  BSYNC.RECONVERGENT B0 ;  /* 0x0000000000007941 */ /* 0x000fea0003800200 */
.L_x_116:
[----:B------:R-:W-:Y:S01]  /*a420*/  UMOV UR6, 0xfba6f279 ;  /* 0xfba6f27900067882 */ /* 0x000fe20000000000 */
[----:B------:R-:W-:Y:S01]  /*a430*/  UMOV UR7, 0x3cf0679a ;  /* 0x3cf0679a00077882 */ /* 0x000fe20000000000 */
[-C--:B------:R-:W-:Y:S01]  /*a440*/  DMUL R70, R64, R46.reuse ;  /* 0x0000002e40467228 */ /* 0x080fe20000000000 */
[----:B------:R-:W-:Y:S01]  /*a450*/  IMAD.MOV.U32 R76, RZ, RZ, 0x1 ;  /* 0x00000001ff4c7424 */ /* 0x000fe200078e00ff */
[----:B------:R-:W-:Y:S01]  /*a460*/  DFMA R44, |R46|, -UR6, R68 ;  /* 0x800000062e2c7c2b */ /* 0x000fe20008000244 */
[----:B------:R-:W-:Y:S01]  /*a470*/  UMOV UR6, 0xb976a9b2 ;  /* 0xb976a9b200067882 */ /* 0x000fe20000000000 */
[----:B------:R-:W-:Y:S01]  /*a480*/  UMOV UR7, 0x3d8df9f9 ;  /* 0x3d8df9f900077882 */ /* 0x000fe20000000000 */
[----:B------:R-:W-:Y:S01]  /*a490*/  BSSY.RECONVERGENT B3, `(.L_x_118) ;  /* 0x000008a000037945 */ /* 0x000fe20003800200 */
[----:B------:R-:W-:Y:S04]  /*a4a0*/  MUFU.RCP64H R77, R71 ;  /* 0x00000047004d7308 */ /* 0x000fe80000001800 */
        /* <DEDUP_REMOVED lines=73> */
[----:B------:R-:W-:Y:S01]  /*a940*/  IMAD.MOV.U32 R68, RZ, RZ, -0x7649667 ;  /* 0xf89b6999ff447424 */ /* 0x000fe200078e00ff */
[----:B------:R-:W-:Y:S01]  /*a950*/  MOV R69, 0x3e928a27 ;  /* 0x3e928a2700457802 */ /* 0x000fe20000000f00 */
        /* <DEDUP_REMOVED lines=35> */
[----:B------:R-:W-:Y:S02]  /*ab90*/  DFMA R66, R20, R68, -R66 ;  /* 0x000000441442722b */ /* 0x000fe40000000842 */
[----:B------:R-:W-:-:S06]  /*aba0*/  DFMA R68, -R70, R76, 1 ;  /* 0x3ff000004644742b */ /* 0x000fcc000000014c */
[----:B------:R-:W-:Y:S02]  /*abb0*/  DADD R66, R20, R66 ;  /* 0x0000000014427229 */ /* 0x000fe40000000042 */
[----:B------:R-:W-:Y:S02]  /*abc0*/  DFMA R68, R68, R68, R68 ;  /* 0x000000444444722b */ /* 0x000fe40000000044 */
[----:B------:R-:W-:-:S04]  /*abd0*/  DADD R20, R46, R46 ;  /* 0x000000002e147229 */ /* 0x000fc8000000002e */
[----:B------:R-:W-:Y:S02]  /*abe0*/  DFMA R44, -R66, R72, R44 ;  /* 0x00000048422c722b */ /* 0x000fe4000000012c */
[----:B------:R-:W-:Y:S02]  /*abf0*/  DFMA R68, R76, R68, R76 ;  /* 0x000000444c44722b */ /* 0x000fe4000000004c */
[----:B------:R-:W-:-:S06]  /*ac00*/  DMUL R20, R20, R48 ;  /* 0x0000003014147228 */ /* 0x000fcc0000000000 */
[----:B------:R-:W-:Y:S01]  /*ac10*/  FSEL R45, R45, 1.875, !P0 ;  /* 0x3ff000002d2d7808 */ /* 0x000fe20004000000 */
[----:B------:R-:W-:Y:S01]  /*ac20*/  DFMA R48, -R70, R68, 1 ;  /* 0x3ff000004630742b */ /* 0x000fe20000000144 */
[----:B------:R-:W-:Y:S02]  /*ac30*/  FSEL R44, R44, RZ, !P0 ;  /* 0x000000ff2c2c7208 */ /* 0x000fe40004000000 */
[----:B------:R-:W-:-:S05]  /*ac40*/  LOP3.LUT R45, R45, 0x80000000, R47, 0xb8, !PT ;  /* 0x800000002d2d7812 */ /* 0x000fca00078eb82f */
[----:B------:R-:W-:Y:S02]  /*ac50*/  DFMA R48, R68, R48, R68 ;  /* 0x000000304430722b */ /* 0x000fe40000000044 */
[----:B------:R-:W-:-:S08]  /*ac60*/  DFMA R20, R44, UR6, -R20 ;  /* 0x000000062c147c2b */ /* 0x000fd00008000814 */
        /* <DEDUP_REMOVED lines=11> */
[----:B-1---5:R-:W-:Y:S05]  /*ad20*/  CALL.REL.NOINC `($__internal_0_$__cuda_sm20_div_rn_f64_full) ;  /* 0x0000001c00447944 */ /* 0x022fea0003c00000 */
.L_x_119:
[----:B------:R-:W-:Y:S05]  /*ad30*/  BSYNC.RECONVERGENT B3 ;  /* 0x0000000000037941 */ /* 0x000fea0003800200 */
.L_x_118:
[----:B------:R-:W0:Y:S08]  /*ad40*/  F2F.F32.F64 R44, R66 ;  /* 0x00000042002c7310 */ /* 0x000e300000301000 */
[----:B0-----:R-:W0:Y:S02]  /*ad50*/  F2F.F64.F32 R44, R44 ;  /* 0x0000002c002c7310 */ /* 0x001e240000201800 */
.L_x_115:
[----:B------:R-:W-:Y:S05]  /*ad60*/  BSYNC.RECONVERGENT B2 ;  /* 0x0000000000027941 */ /* 0x000fea0003800200 */
.L_x_114:
[----:B------:R-:W-:Y:S01]  /*ad70*/  BSSY.RECONVERGENT B2, `(.L_x_120) ;  /* 0x00000db000027945 */ /* 0x000fe20003800200 */
[----:B------:R-:W-:Y:S02]  /*ad80*/  IMAD.MOV.U32 R20, RZ, RZ, -0x60000000 ;  /* 0xa0000000ff147424 */ /* 0x000fe400078e00ff */
[----:B------:R-:W-:Y:S01]  /*ad90*/  IMAD.MOV.U32 R21, RZ, RZ, 0x3fc99999 ;  /* 0x3fc99999ff157424 */ /* 0x000fe200078e00ff */
[----:B------:R-:W-:Y:S06]  /*ada0*/  @!P1 BRA `(.L_x_121) ;  /* 0x0000000c005c9947 */ /* 0x000fec0003800000 */
[----:B------:R-:W-:Y:S01]  /*adb0*/  MOV R48, 0x652b82fe ;  /* 0x652b82fe00307802 */ /* 0x000fe20000000f00 */
        /* <DEDUP_REMOVED lines=62> */
.L_x_123:
[----:B------:R-:W-:Y:S05]  /*b1a0*/  BSYNC.RECONVERGENT B0 ;  /* 0x0000000000007941 */ /* 0x000fea0003800200 */
.L_x_122:
        /* <DEDUP_REMOVED lines=80> */
[----:B------:R-:W-:Y:S01]  /*b6b0*/  MOV R20, 0xf89b6999 ;  /* 0xf89b699900147802 */ /* 0x000fe20000000f00 */
[----:B------:R-:W-:Y:S01]  /*b6c0*/  IMAD.MOV.U32 R21, RZ, RZ, 0x3e928a27 ;  /* 0x3e928a27ff157424 */ /* 0x000fe200078e00ff */
[----:B------:R-:W-:-:S05]  /*b6d0*/  DADD R70, -R70, |R46| ;  /* 0x0000000046467229 */ /* 0x000fca000000052e */
        /* <DEDUP_REMOVED lines=37> */
[----:B------:R-:W-:-:S05]  /*b930*/  IMAD.MOV.U32 R68, RZ, RZ, 0x1 ;  /* 0x00000001ff447424 */ /* 0x000fca00078e00ff */
        /* <DEDUP_REMOVED lines=26> */
[----:B01---5:R-:W-:Y:S05]  /*bae0*/  CALL.REL.NOINC `($__internal_0_$__cuda_sm20_div_rn_f64_full) ;  /* 0x0000000c00d47944 */ /* 0x023fea0003c00000 */
.L_x_125:
[----:B------:R-:W-:Y:S05]  /*baf0*/  BSYNC.RECONVERGENT B3 ;  /* 0x0000000000037941 */ /* 0x000fea0003800200 */
.L_x_124:
[----:B------:R-:W2:Y:S08]  /*bb00*/  F2F.F32.F64 R20, R66 ;  /* 0x0000004200147310 */ /* 0x000eb00000301000 */
[----:B--2---:R-:W2:Y:S02]  /*bb10*/  F2F.F64.F32 R20, R20 ;  /* 0x0000001400147310 */ /* 0x004ea40000201800 */
.L_x_121:
[----:B------:R-:W-:Y:S05]  /*bb20*/  BSYNC.RECONVERGENT B2 ;  /* 0x0000000000027941 */ /* 0x000fea0003800200 */
.L_x_120:
[C---:B-----5:R-:W-:Y:S01]  /*bb30*/  IMAD R0, R74.reuse, 0x10, R57 ;  /* 0x000000104a007824 */ /* 0x060fe200078e0239 */
[----:B------:R-:W-:Y:S01]  /*bb40*/  ISETP.NE.AND P0, PT, R74, R57, PT ;  /* 0x000000394a00720c */ /* 0x000fe20003f05270 */
[----:B------:R-:W-:-:S03]  /*bb50*/  IMAD.MOV.U32 R46, RZ, RZ, RZ ;  /* 0x000000ffff2e7224 */ /* 0x000fc600078e00ff */
[----:B------:R-:W-:Y:S02]  /*bb60*/  SHF.L.U32 R0, R0, 0x2, RZ ;  /* 0x0000000200007819 */ /* 0x000fe400000006ff */
[----:B------:R-:W-:Y:S02]  /*bb70*/  FSEL R47, RZ, 1.875, P0 ;  /* 0x3ff00000ff2f7808 */ /* 0x000fe40000000000 */
[----:B------:R-:W-:-:S13]  /*bb80*/  ISETP.GT.AND P1, PT, R0, 0x87, PT ;  /* 0x000000870000780c */ /* 0x000fda0003f24270 */
[----:B------:R-:W-:Y:S05]  /*bb90*/  @P1 BRA `(.L_x_126) ;  /* 0x0000000400bc1947 */ /* 0x000fea0003800000 */
[----:B------:R-:W-:-:S05]  /*bba0*/  IMAD.MOV.U32 R7, RZ, RZ, -0x44 ;  /* 0xffffffbcff077424 */ /* 0x000fca00078e00ff */
[----:B------:R-:W-:-:S04]  /*bbb0*/  VIADDMNMX.U32 R0, R0, R7, 0x9, PT ;  /* 0x0000000900007446 */ /* 0x000fc80003800007 */
[----:B------:R-:W-:-:S04]  /*bbc0*/  SHF.L.U32 R0, R0, 0x2, RZ ;  /* 0x0000000200007819 */ /* 0x000fc800000006ff */
[----:B------:R-:W3:Y:S02]  /*bbd0*/  LDC R6, c[0x2][R0+0x18] ;  /* 0x0080060000067b82 */ /* 0x000ee40000000800 */
[----:B---3--:R-:W-:-:S04]  /*bbe0*/  SHF.R.S32.HI R7, RZ, 0x1f, R6 ;  /* 0x0000001fff077819 */ /* 0x008fc80000011406 */
.L_x_167:
[----:B------:R-:W-:Y:S05]  /*bbf0*/  BRX R6 -0xbc00                                                           (*"BRANCH_TARGETS .L_x_168,.L_x_43,.L_x_172,.L_x_176"*) ;  /* 0xffffff4406007949 */ /* 0x000fea000383ffff */
.L_x_176:
[----:B------:R-:W3:Y:S01]  /*bc00*/  MUFU.RCP64H R7, R17 ;  /* 0x0000001100077308 */ /* 0x000ee20000001800 */
[----:B------:R-:W-:Y:S01]  /*bc10*/  IMAD.MOV.U32 R6, RZ, RZ, 0x1 ;  /* 0x00000001ff067424 */ /* 0x000fe200078e00ff */
[----:B0-----:R-:W-:Y:S01]  /*bc20*/  DMUL R68, R46, R44 ;  /* 0x0000002c2e447228 */ /* 0x001fe20000000000 */
[----:B------:R-:W-:Y:S09]  /*bc30*/  BSSY.RECONVERGENT B2, `(.L_x_127) ;  /* 0x0000011000027945 */ /* 0x000ff20003800200 */
[----:B------:R-:W-:Y:S01]  /*bc40*/  FSETP.GEU.AND P1, PT, |R69|, 6.5827683646048100446e-37, PT ;  /* 0x036000004500780b */ /* 0x000fe20003f2e200 */
[----:B---3--:R-:W-:-:S08]  /*bc50*/  DFMA R8, -R16, R6, 1 ;  /* 0x3ff000001008742b */ /* 0x008fd00000000106 */
        /* <DEDUP_REMOVED lines=13> */
[----:B-12---:R-:W-:Y:S05]  /*bd30*/  CALL.REL.NOINC `($__internal_0_$__cuda_sm20_div_rn_f64_full) ;  /* 0x0000000c00407944 */ /* 0x006fea0003c00000 */
.L_x_128:
[----:B------:R-:W-:Y:S05]  /*bd40*/  BSYNC.RECONVERGENT B2 ;  /* 0x0000000000027941 */ /* 0x000fea0003800200 */
.L_x_127:
[--C-:B------:R-:W-:Y:S02]  /*bd50*/  DADD R14, R14, -R4.reuse ;  /* 0x000000000e0e7229 */ /* 0x100fe40000000804 */
[----:B------:R-:W-:Y:S02]  /*bd60*/  DADD R54, -R54, R4 ;  /* 0x0000000036367229 */ /* 0x000fe40000000104 */
[--C-:B------:R-:W-:Y:S02]  /*bd70*/  DADD R38, -R38, R60.reuse ;  /* 0x0000000026267229 */ /* 0x100fe4000000013c */
[----:B------:R-:W-:Y:S02]  /*bd80*/  DADD R18, R18, -R60 ;  /* 0x0000000012127229 */ /* 0x000fe4000000083c */
[C---:B------:R-:W-:Y:S02]  /*bd90*/  DMUL R4, R14.reuse, R44 ;  /* 0x0000002c0e047228 */ /* 0x040fe40000000000 */
[----:B--2---:R-:W-:-:S02]  /*bda0*/  DMUL R20, R14, R20 ;  /* 0x000000140e147228 */ /* 0x004fc40000000000 */
[----:B------:R-:W-:Y:S02]  /*bdb0*/  DADD R38, R38, R38 ;  /* 0x0000000026267229 */ /* 0x000fe40000000026 */
[----:B------:R-:W-:Y:S02]  /*bdc0*/  DADD R18, R18, R18 ;  /* 0x0000000012127229 */ /* 0x000fe40000000012 */
[C---:B-1----:R-:W-:Y:S02]  /*bdd0*/  DFMA R4, R54.reuse, R2, R4 ;  /* 0x000000023604722b */ /* 0x042fe40000000004 */
[----:B------:R-:W-:-:S06]  /*bde0*/  DFMA R20, R54, R44, R20 ;  /* 0x0000002c3614722b */ /* 0x000fcc0000000014 */
[----:B------:R-:W-:-:S08]  /*bdf0*/  DFMA R4, R38, R4, R66 ;  /* 0x000000042604722b */ /* 0x000fd00000000042 */
[----:B------:R-:W-:-:S08]  /*be00*/  DFMA R4, R18, R20, R4 ;  /* 0x000000141204722b */ /* 0x000fd00000000004 */
[----:B------:R-:W-:Y:S01]  /*be10*/  DMUL R62, R62, R4 ;  /* 0x000000043e3e7228 */ /* 0x000fe20000000000 */
[----:B------:R-:W-:Y:S10]  /*be20*/  BRA `(.L_x_43) ;  /* 0x0000000800d07947 */ /* 0x000ff40003800000 */
.L_x_168:
        /* <DEDUP_REMOVED lines=20> */
.L_x_130:
[----:B------:R-:W-:Y:S05]  /*bf70*/  BSYNC.RECONVERGENT B2 ;  /* 0x0000000000027941 */ /* 0x000fea0003800200 */
.L_x_129:
        /* <DEDUP_REMOVED lines=14> */
.L_x_172:
        /* <DEDUP_REMOVED lines=20> */
.L_x_132:
[----:B------:R-:W-:Y:S05]  /*c1a0*/  BSYNC.RECONVERGENT B2 ;  /* 0x0000000000027941 */ /* 0x000fea0003800200 */
.L_x_131:
        /* <DEDUP_REMOVED lines=14> */
.L_x_126:
[----:B------:R-:W-:-:S13]  /*c290*/  ISETP.NE.AND P0, PT, R0, 0x88, PT ;  /* 0x000000880000780c */ /* 0x000fda0003f05270 */
[----:B------:R-:W-:Y:S05]  /*c2a0*/  @!P0 BRA `(.L_x_133) ;  /* 0x0000000400288947 */ /* 0x000fea0003800000 */
[----:B------:R-:W-:-:S13]  /*c2b0*/  ISETP.NE.AND P0, PT, R0, 0x8c, PT ;  /* 0x0000008c0000780c */ /* 0x000fda0003f05270 */
[----:B------:R-:W-:Y:S05]  /*c2c0*/  @!P0 BRA `(.L_x_134) ;  /* 0x0000000000948947 */ /* 0x000fea0003800000 */
[----:B------:R-:W-:-:S13]  /*c2d0*/  ISETP.NE.AND P0, PT, R0, 0xcc, PT ;  /* 0x000000cc0000780c */ /* 0x000fda0003f05270 */
[----:B------:R-:W-:Y:S05]  /*c2e0*/  @P0 BRA `(.L_x_43) ;  /* 0x0000000400a00947 */ /* 0x000fea0003800000 */
        /* <DEDUP_REMOVED lines=20> */
.L_x_136:
[----:B------:R-:W-:Y:S05]  /*c430*/  BSYNC.RECONVERGENT B2 ;  /* 0x0000000000027941 */ /* 0x000fea0003800200 */
.L_x_135:
        /* <DEDUP_REMOVED lines=14> */
.L_x_134:
        /* <DEDUP_REMOVED lines=20> */
.L_x_138:
[----:B------:R-:W-:Y:S05]  /*c660*/  BSYNC.RECONVERGENT B2 ;  /* 0x0000000000027941 */ /* 0x000fea0003800200 */
.L_x_137:
        /* <DEDUP_REMOVED lines=14> */
.L_x_133:
        /* <DEDUP_REMOVED lines=20> */
.L_x_140:
[----:B------:R-:W-:Y:S05]  /*c890*/  BSYNC.RECONVERGENT B2 ;  /* 0x0000000000027941 */ /* 0x000fea0003800200 */
.L_x_139:
        /* <DEDUP_REMOVED lines=12> */
[----:B------:R-:W-:-:S11]  /*c960*/  DMUL R62, R62, R66 ;  /* 0x000000423e3e7228 */ /* 0x000fd60000000000 */
.L_x_43:
[----:B------:R-:W-:Y:S05]  /*c970*/  BSYNC.RECONVERGENT B1 ;  /* 0x0000000000017941 */ /* 0x000fea0003800200 */
.L_x_40:
[----:B------:R-:W-:Y:S01]  /*c980*/  DMUL R26, R28, R26 ;  /* 0x0000001a1c1a7228 */ /* 0x000fe20000000000 */
[----:B-1----:R-:W1:Y:S01]  /*c990*/  LDC.64 R2, c[0x0][0x3d0] ;  /* 0x0000f400ff027b82 */ /* 0x002e620000000a00 */
[----:B------:R-:W-:-:S06]  /*c9a0*/  DMUL R34, R36, R34 ;  /* 0x0000002224227228 */ /* 0x000fcc0000000000 */
[----:B------:R-:W-:Y:S02]  /*c9b0*/  DMUL R24, R24, R26 ;  /* 0x0000001a18187228 */ /* 0x000fe40000000000 */
[----:B------:R-:W-:-:S06]  /*c9c0*/  DMUL R32, R32, R34 ;  /* 0x0000002220207228 */ /* 0x000fcc0000000000 */
[----:B------:R-:W-:Y:S02]  /*c9d0*/  DMUL R22, R22, R24 ;  /* 0x0000001816167228 */ /* 0x000fe40000000000 */
[----:B------:R-:W-:-:S06]  /*c9e0*/  DMUL R30, R30, R32 ;  /* 0x000000201e1e7228 */ /* 0x000fcc0000000000 */
[----:B------:R-:W-:Y:S01]  /*c9f0*/  DMUL R22, R22, R62 ;  /* 0x0000003e16167228 */ /* 0x000fe20000000000 */
[----:B-1----:R-:W-:-:S07]  /*ca00*/  IMAD.WIDE R2, R79, 0x8, R2 ;  /* 0x000000084f027825 */ /* 0x002fce00078e0202 */
[----:B------:R-:W-:-:S07]  /*ca10*/  DMUL R22, R22, R30 ;  /* 0x0000001e16167228 */ /* 0x000fce0000000000 */
[----:B------:R-:W-:Y:S01]  /*ca20*/  STG.E.64 desc[UR4][R2.64], R22 ;  /* 0x0000001602007986 */ /* 0x000fe2000c101b04 */
[----:B------:R-:W-:Y:S05]  /*ca30*/  EXIT ;  /* 0x000000000000794d */ /* 0x000fea0003800000 */
        .weak           $__internal_0_$__cuda_sm20_div_rn_f64_full
        .type           $__internal_0_$__cuda_sm20_div_rn_f64_full,@function
        .size           $__internal_0_$__cuda_sm20_div_rn_f64_full,($__internal_1_$__cuda_sm20_dsqrt_rn_f64_mediumpath_v1 - $__internal_0_$__cuda_sm20_div_rn_f64_full)
$__internal_0_$__cuda_sm20_div_rn_f64_full:
[C---:B------:R-:W-:Y:S01]  /*ca40*/  FSETP.GEU.AND P0, PT, |R67|.reuse, 1.469367938527859385e-39, PT ;  /* 0x001000004300780b */ /* 0x040fe20003f0e200 */
[----:B------:R-:W-:Y:S01]  /*ca50*/  IMAD.MOV.U32 R72, RZ, RZ, R66 ;  /* 0x000000ffff487224 */ /* 0x000fe200078e0042 */
[----:B------:R-:W-:Y:S01]  /*ca60*/  LOP3.LUT R70, R67, 0x800fffff, RZ, 0xc0, !PT ;  /* 0x800fffff43467812 */ /* 0x000fe200078ec0ff */
[----:B------:R-:W-:Y:S01]  /*ca70*/  IMAD.MOV.U32 R73, RZ, RZ, R67 ;  /* 0x000000ffff497224 */ /* 0x000fe200078e0043 */
[----:B------:R-:W-:Y:S01]  /*ca80*/  MOV R80, R66 ;  /* 0x0000004200507202 */ /* 0x000fe20000000f00 */
[----:B------:R-:W-:Y:S01]  /*ca90*/  IMAD.MOV.U32 R85, RZ, RZ, R69 ;  /* 0x000000ffff557224 */ /* 0x000fe200078e0045 */
[----:B------:R-:W-:Y:S01]  /*caa0*/  LOP3.LUT R81, R70, 0x3ff00000, RZ, 0xfc, !PT ;  /* 0x3ff0000046517812 */ /* 0x000fe200078efcff */
[----:B------:R-:W-:Y:S01]  /*cab0*/  IMAD.MOV.U32 R84, RZ, RZ, R68 ;  /* 0x000000ffff547224 */ /* 0x000fe200078e0044 */
[----:B------:R-:W-:Y:S01]  /*cac0*/  MOV R82, 0x1 ;  /* 0x0000000100527802 */ /* 0x000fe20000000f00 */
[----:B------:R-:W-:Y:S01]  /*cad0*/  BSSY.RECONVERGENT B0, `(.L_x_141) ;  /* 0x0000057000007945 */ /* 0x000fe20003800200 */
[----:B------:R-:W-:-:S02]  /*cae0*/  FSETP.GEU.AND P3, PT, |R85|, 1.469367938527859385e-39, PT ;  /* 0x001000005500780b */ /* 0x000fc40003f6e200 */
[----:B------:R-:W-:Y:S01]  /*caf0*/  LOP3.LUT R66, R85, 0x7ff00000, RZ, 0xc0, !PT ;  /* 0x7ff0000055427812 */ /* 0x000fe200078ec0ff */
[----:B------:R-:W-:Y:S01]  /*cb00*/  @!P0 DMUL R80, R72, 8.98846567431157953865e+307 ;  /* 0x7fe0000048508828 */ /* 0x000fe20000000000 */
[----:B------:R-:W-:Y:S01]  /*cb10*/  LOP3.LUT R69, R67, 0x7ff00000, RZ, 0xc0, !PT ;  /* 0x7ff0000043457812 */ /* 0x000fe200078ec0ff */
[----:B------:R-:W-:-:S03]  /*cb20*/  IMAD.MOV.U32 R67, RZ, RZ, 0x1ca00000 ;  /* 0x1ca00000ff437424 */ /* 0x000fc600078e00ff */
[C---:B------:R-:W-:Y:S01]  /*cb30*/  ISETP.GE.U32.AND P2, PT, R66.reuse, R69, PT ;  /* 0x000000454200720c */ /* 0x040fe20003f46070 */
[----:B------:R-:W0:Y:S03]  /*cb40*/  MUFU.RCP64H R83, R81 ;  /* 0x0000005100537308 */ /* 0x000e260000001800 */
[----:B------:R-:W-:Y:S02]  /*cb50*/  SEL R70, R67, 0x63400000, !P2 ;  /* 0x6340000043467807 */ /* 0x000fe40005000000 */
[----:B------:R-:W-:Y:S02]  /*cb60*/  @!P3 LOP3.LUT R71, R73, 0x7ff00000, RZ, 0xc0, !PT ;  /* 0x7ff000004947b812 */ /* 0x000fe400078ec0ff */
[----:B------:R-:W-:Y:S02]  /*cb70*/  @!P0 LOP3.LUT R69, R81, 0x7ff00000, RZ, 0xc0, !PT ;  /* 0x7ff0000051458812 */ /* 0x000fe400078ec0ff */
[----:B------:R-:W-:-:S04]  /*cb80*/  @!P3 ISETP.GE.U32.AND P4, PT, R66, R71, PT ;  /* 0x000000474200b20c */ /* 0x000fc80003f86070 */
[----:B------:R-:W-:Y:S01]  /*cb90*/  @!P3 SEL R68, R67, 0x63400000, !P4 ;  /* 0x634000004344b807 */ /* 0x000fe20006000000 */
[----:B0-----:R-:W-:-:S03]  /*cba0*/  DFMA R86, R82, -R80, 1 ;  /* 0x3ff000005256742b */ /* 0x001fc60000000850 */
[----:B------:R-:W-:-:S04]  /*cbb0*/  @!P3 LOP3.LUT R68, R68, 0x80000000, R85, 0xf8, !PT ;  /* 0x800000004444b812 */ /* 0x000fc800078ef855 */
[----:B------:R-:W-:Y:S01]  /*cbc0*/  @!P3 LOP3.LUT R71, R68, 0x100000, RZ, 0xfc, !PT ;  /* 0x001000004447b812 */ /* 0x000fe200078efcff */
[----:B------:R-:W-:Y:S01]  /*cbd0*/  IMAD.MOV.U32 R68, RZ, RZ, R66 ;  /* 0x000000ffff447224 */ /* 0x000fe200078e0042 */
[----:B------:R-:W-:-:S08]  /*cbe0*/  DFMA R86, R86, R86, R86 ;  /* 0x000000565656722b */ /* 0x000fd00000000056 */
[----:B------:R-:W-:Y:S01]  /*cbf0*/  DFMA R82, R82, R86, R82 ;  /* 0x000000565252722b */ /* 0x000fe20000000052 */
[----:B------:R-:W-:Y:S01]  /*cc00*/  LOP3.LUT R87, R70, 0x800fffff, R85, 0xf8, !PT ;  /* 0x800fffff46577812 */ /* 0x000fe200078ef855 */
[----:B------:R-:W-:Y:S01]  /*cc10*/  IMAD.MOV.U32 R86, RZ, RZ, R84 ;  /* 0x000000ffff567224 */ /* 0x000fe200078e0054 */
[----:B------:R-:W-:-:S05]  /*cc20*/  @!P3 MOV R70, RZ ;  /* 0x000000ff0046b202 */ /* 0x000fca0000000f00 */
[----:B------:R-:W-:Y:S02]  /*cc30*/  DFMA R88, R82, -R80, 1 ;  /* 0x3ff000005258742b */ /* 0x000fe40000000850 */
[----:B------:R-:W-:-:S06]  /*cc40*/  @!P3 DFMA R86, R86, 2, -R70 ;  /* 0x400000005656b82b */ /* 0x000fcc0000000846 */
[----:B------:R-:W-:-:S04]  /*cc50*/  DFMA R88, R82, R88, R82 ;  /* 0x000000585258722b */ /* 0x000fc80000000052 */
[----:B------:R-:W-:-:S04]  /*cc60*/  @!P3 LOP3.LUT R68, R87, 0x7ff00000, RZ, 0xc0, !PT ;  /* 0x7ff000005744b812 */ /* 0x000fc800078ec0ff */
[----:B------:R-:W-:-:S08]  /*cc70*/  DMUL R70, R88, R86 ;  /* 0x0000005658467228 */ /* 0x000fd00000000000 */
[----:B------:R-:W-:-:S08]  /*cc80*/  DFMA R82, R70, -R80, R86 ;  /* 0x800000504652722b */ /* 0x000fd00000000056 */
[----:B------:R-:W-:Y:S01]  /*cc90*/  DFMA R82, R88, R82, R70 ;  /* 0x000000525852722b */ /* 0x000fe20000000046 */
[----:B------:R-:W-:-:S05]  /*cca0*/  VIADD R70, R68, 0xffffffff ;  /* 0xffffffff44467836 */ /* 0x000fca0000000000 */
[----:B------:R-:W-:Y:S02]  /*ccb0*/  ISETP.GT.U32.AND P0, PT, R70, 0x7feffffe, PT ;  /* 0x7feffffe4600780c */ /* 0x000fe40003f04070 */
[----:B------:R-:W-:-:S04]  /*ccc0*/  IADD3 R70, PT, PT, R69, -0x1, RZ ;  /* 0xffffffff45467810 */ /* 0x000fc80007ffe0ff */
[----:B------:R-:W-:-:S13]  /*ccd0*/  ISETP.GT.U32.OR P0, PT, R70, 0x7feffffe, P0 ;  /* 0x7feffffe4600780c */ /* 0x000fda0000704470 */
[----:B------:R-:W-:Y:S05]  /*cce0*/  @P0 BRA `(.L_x_142) ;  /* 0x0000000000740947 */ /* 0x000fea0003800000 */
[----:B------:R-:W-:-:S04]  /*ccf0*/  LOP3.LUT R69, R73, 0x7ff00000, RZ, 0xc0, !PT ;  /* 0x7ff0000049457812 */ /* 0x000fc800078ec0ff */
[CC--:B------:R-:W-:Y:S02]  /*cd00*/  VIADDMNMX R68, R66.reuse, -R69.reuse, 0xb9600000, !PT ;  /* 0xb960000042447446 */ /* 0x0c0fe40007800945 */
[----:B------:R-:W-:Y:S02]  /*cd10*/  ISETP.GE.U32.AND P0, PT, R66, R69, PT ;  /* 0x000000454200720c */ /* 0x000fe40003f06070 */
[----:B------:R-:W-:Y:S02]  /*cd20*/  VIMNMX R68, PT, PT, R68, 0x46a00000, PT ;  /* 0x46a0000044447848 */ /* 0x000fe40003fe0100 */
[----:B------:R-:W-:Y:S02]  /*cd30*/  SEL R67, R67, 0x63400000, !P0 ;  /* 0x6340000043437807 */ /* 0x000fe40004000000 */
[----:B------:R-:W-:-:S03]  /*cd40*/  MOV R66, RZ ;  /* 0x000000ff00427202 */ /* 0x000fc60000000f00 */
[----:B------:R-:W-:-:S04]  /*cd50*/  IMAD.IADD R68, R68, 0x1, -R67 ;  /* 0x0000000144447824 */ /* 0x000fc800078e0a43 */
[----:B------:R-:W-:-:S06]  /*cd60*/  VIADD R67, R68, 0x7fe00000 ;  /* 0x7fe0000044437836 */ /* 0x000fcc0000000000 */
[----:B------:R-:W-:-:S10]  /*cd70*/  DMUL R70, R82, R66 ;  /* 0x0000004252467228 */ /* 0x000fd40000000000 */
[----:B------:R-:W-:-:S13]  /*cd80*/  FSETP.GTU.AND P0, PT, |R71|, 1.469367938527859385e-39, PT ;  /* 0x001000004700780b */ /* 0x000fda0003f0c200 */
[----:B------:R-:W-:Y:S05]  /*cd90*/  @P0 BRA `(.L_x_143) ;  /* 0x0000000000a80947 */ /* 0x000fea0003800000 */
[----:B------:R-:W-:-:S06]  /*cda0*/  DFMA R80, R82, -R80, R86 ;  /* 0x800000505250722b */ /* 0x000fcc0000000056 */
[----:B------:R-:W-:-:S04]  /*cdb0*/  IMAD.MOV.U32 R80, RZ, RZ, RZ ;  /* 0x000000ffff507224 */ /* 0x000fc800078e00ff */
[C---:B------:R-:W-:Y:S02]  /*cdc0*/  FSETP.NEU.AND P0, PT, R81.reuse, RZ, PT ;  /* 0x000000ff5100720b */ /* 0x040fe40003f0d000 */
[----:B------:R-:W-:-:S04]  /*cdd0*/  LOP3.LUT R66, R81, 0x80000000, R73, 0x48, !PT ;  /* 0x8000000051427812 */ /* 0x000fc800078e4849 */
[----:B------:R-:W-:-:S07]  /*cde0*/  LOP3.LUT R81, R66, R67, RZ, 0xfc, !PT ;  /* 0x0000004342517212 */ /* 0x000fce00078efcff */
[----:B------:R-:W-:Y:S05]  /*cdf0*/  @!P0 BRA `(.L_x_143) ;  /* 0x0000000000908947 */ /* 0x000fea0003800000 */
[----:B------:R-:W-:Y:S01]  /*ce00*/  IMAD.MOV R73, RZ, RZ, -R68 ;  /* 0x000000ffff497224 */ /* 0x000fe200078e0a44 */
[----:B------:R-:W-:Y:S02]  /*ce10*/  MOV R72, RZ ;  /* 0x000000ff00487202 */ /* 0x000fe40000000f00 */
[----:B------:R-:W-:-:S04]  /*ce20*/  IADD3 R68, PT, PT, -R68, -0x43300000, RZ ;  /* 0xbcd0000044447810 */ /* 0x000fc80007ffe1ff */
[----:B------:R-:W-:Y:S02]  /*ce30*/  DFMA R72, R70, -R72, R82 ;  /* 0x800000484648722b */ /* 0x000fe40000000052 */
[----:B------:R-:W-:-:S08]  /*ce40*/  DMUL.RP R82, R82, R80 ;  /* 0x0000005052527228 */ /* 0x000fd00000008000 */
[----:B------:R-:W-:Y:S02]  /*ce50*/  FSETP.NEU.AND P0, PT, |R73|, R68, PT ;  /* 0x000000444900720b */ /* 0x000fe40003f0d200 */
[----:B------:R-:W-:Y:S02]  /*ce60*/  LOP3.LUT R67, R83, R66, RZ, 0x3c, !PT ;  /* 0x0000004253437212 */ /* 0x000fe400078e3cff */
[----:B------:R-:W-:Y:S02]  /*ce70*/  FSEL R66, R82, R70, !P0 ;  /* 0x0000004652427208 */ /* 0x000fe40004000000 */
[----:B------:R-:W-:-:S03]  /*ce80*/  FSEL R67, R67, R71, !P0 ;  /* 0x0000004743437208 */ /* 0x000fc60004000000 */
[----:B------:R-:W-:Y:S02]  /*ce90*/  IMAD.MOV.U32 R70, RZ, RZ, R66 ;  /* 0x000000ffff467224 */ /* 0x000fe400078e0042 */
[----:B------:R-:W-:Y:S01]  /*cea0*/  IMAD.MOV.U32 R71, RZ, RZ, R67 ;  /* 0x000000ffff477224 */ /* 0x000fe200078e0043 */
[----:B------:R-:W-:Y:S06]  /*ceb0*/  BRA `(.L_x_143) ;  /* 0x0000000000607947 */ /* 0x000fec0003800000 */
.L_x_142:
[----:B------:R-:W-:-:S14]  /*cec0*/  DSETP.NAN.AND P0, PT, R84, R84, PT ;  /* 0x000000545400722a */ /* 0x000fdc0003f08000 */
[----:B------:R-:W-:Y:S05]  /*ced0*/  @P0 BRA `(.L_x_144) ;  /* 0x00000000004c0947 */ /* 0x000fea0003800000 */
[----:B------:R-:W-:-:S14]  /*cee0*/  DSETP.NAN.AND P0, PT, R72, R72, PT ;  /* 0x000000484800722a */ /* 0x000fdc0003f08000 */
[----:B------:R-:W-:Y:S05]  /*cef0*/  @P0 BRA `(.L_x_145) ;  /* 0x0000000000340947 */ /* 0x000fea0003800000 */
[----:B------:R-:W-:Y:S01]  /*cf00*/  ISETP.NE.AND P0, PT, R68, R69, PT ;  /* 0x000000454400720c */ /* 0x000fe20003f05270 */
[----:B------:R-:W-:Y:S01]  /*cf10*/  IMAD.MOV.U32 R71, RZ, RZ, -0x80000 ;  /* 0xfff80000ff477424 */ /* 0x000fe200078e00ff */
[----:B------:R-:W-:-:S11]  /*cf20*/  MOV R70, 0x0 ;  /* 0x0000000000467802 */ /* 0x000fd60000000f00 */
[----:B------:R-:W-:Y:S05]  /*cf30*/  @!P0 BRA `(.L_x_143) ;  /* 0x0000000000408947 */ /* 0x000fea0003800000 */
[----:B------:R-:W-:Y:S02]  /*cf40*/  ISETP.NE.AND P0, PT, R68, 0x7ff00000, PT ;  /* 0x7ff000004400780c */ /* 0x000fe40003f05270 */
[----:B------:R-:W-:Y:S02]  /*cf50*/  LOP3.LUT R67, R85, 0x80000000, R73, 0x48, !PT ;  /* 0x8000000055437812 */ /* 0x000fe400078e4849 */
[----:B------:R-:W-:-:S13]  /*cf60*/  ISETP.EQ.OR P0, PT, R69, RZ, !P0 ;  /* 0x000000ff4500720c */ /* 0x000fda0004702670 */
[----:B------:R-:W-:Y:S01]  /*cf70*/  @P0 LOP3.LUT R66, R67, 0x7ff00000, RZ, 0xfc, !PT ;  /* 0x7ff0000043420812 */ /* 0x000fe200078efcff */
[----:B------:R-:W-:Y:S01]  /*cf80*/  @!P0 IMAD.MOV.U32 R70, RZ, RZ, RZ ;  /* 0x000000ffff468224 */ /* 0x000fe200078e00ff */
[----:B------:R-:W-:Y:S01]  /*cf90*/  @!P0 MOV R71, R67 ;  /* 0x0000004300478202 */ /* 0x000fe20000000f00 */
[----:B------:R-:W-:Y:S02]  /*cfa0*/  @P0 IMAD.MOV.U32 R70, RZ, RZ, RZ ;  /* 0x000000ffff460224 */ /* 0x000fe400078e00ff */
[----:B------:R-:W-:Y:S01]  /*cfb0*/  @P0 IMAD.MOV.U32 R71, RZ, RZ, R66 ;  /* 0x000000ffff470224 */ /* 0x000fe200078e0042 */
[----:B------:R-:W-:Y:S06]  /*cfc0*/  BRA `(.L_x_143) ;  /* 0x00000000001c7947 */ /* 0x000fec0003800000 */
.L_x_145:
[----:B------:R-:W-:Y:S02]  /*cfd0*/  LOP3.LUT R67, R73, 0x80000, RZ, 0xfc, !PT ;  /* 0x0008000049437812 */ /* 0x000fe400078efcff */
[----:B------:R-:W-:-:S03]  /*cfe0*/  MOV R70, R72 ;  /* 0x0000004800467202 */ /* 0x000fc60000000f00 */
[----:B------:R-:W-:Y:S01]  /*cff0*/  IMAD.MOV.U32 R71, RZ, RZ, R67 ;  /* 0x000000ffff477224 */ /* 0x000fe200078e0043 */
[----:B------:R-:W-:Y:S06]  /*d000*/  BRA `(.L_x_143) ;  /* 0x00000000000c7947 */ /* 0x000fec0003800000 */
.L_x_144:
[----:B------:R-:W-:Y:S01]  /*d010*/  LOP3.LUT R67, R85, 0x80000, RZ, 0xfc, !PT ;  /* 0x0008000055437812 */ /* 0x000fe200078efcff */
[----:B------:R-:W-:-:S03]  /*d020*/  IMAD.MOV.U32 R70, RZ, RZ, R84 ;  /* 0x000000ffff467224 */ /* 0x000fc600078e0054 */
[----:B------:R-:W-:-:S07]  /*d030*/  MOV R71, R67 ;  /* 0x0000004300477202 */ /* 0x000fce0000000f00 */
.L_x_143:
[----:B------:R-:W-:Y:S05]  /*d040*/  BSYNC.RECONVERGENT B0 ;  /* 0x0000000000007941 */ /* 0x000fea0003800200 */
.L_x_141:
[----:B------:R-:W-:Y:S01]  /*d050*/  MOV R68, R0 ;  /* 0x0000000000447202 */ /* 0x000fe20000000f00 */
[----:B------:R-:W-:Y:S02]  /*d060*/  IMAD.MOV.U32 R69, RZ, RZ, 0x0 ;  /* 0x00000000ff457424 */ /* 0x000fe400078e00ff */
[----:B------:R-:W-:Y:S02]  /*d070*/  IMAD.MOV.U32 R66, RZ, RZ, R70 ;  /* 0x000000ffff427224 */ /* 0x000fe400078e0046 */
[----:B------:R-:W-:Y:S01]  /*d080*/  IMAD.MOV.U32 R67, RZ, RZ, R71 ;  /* 0x000000ffff437224 */ /* 0x000fe200078e0047 */
[----:B------:R-:W-:Y:S06]  /*d090*/  RET.REL.NODEC R68 `(_Z12analyticIntsiPiS_PdS0_S0_S_S_S0_S_S0_ii) ;  /* 0xffffff2c44d87950 */ /* 0x000fec0003c3ffff */
        .weak           $__internal_1_$__cuda_sm20_dsqrt_rn_f64_mediumpath_v1
        .type           $__internal_1_$__cuda_sm20_dsqrt_rn_f64_mediumpath_v1,@function
        .size           $__internal_1_$__cuda_sm20_dsqrt_rn_f64_mediumpath_v1,(.L_x_179 - $__internal_1_$__cuda_sm20_dsqrt_rn_f64_mediumpath_v1)
$__internal_1_$__cuda_sm20_dsqrt_rn_f64_mediumpath_v1:
[----:B------:R-:W-:Y:S01]  /*d0a0*/  ISETP.GE.U32.AND P0, PT, R0, -0x3400000, PT ;  /* 0xfcc000000000780c */ /* 0x000fe20003f06070 */
[----:B------:R-:W-:-:S12]  /*d0b0*/  BSSY.RECONVERGENT B0, `(.L_x_146) ;  /* 0x0000023000007945 */ /* 0x000fd80003800200 */
[----:B------:R-:W-:Y:S05]  /*d0c0*/  @!P0 BRA `(.L_x_147) ;  /* 0x0000000000208947 */ /* 0x000fea0003800000 */
[----:B------:R-:W-:-:S10]  /*d0d0*/  DFMA.RM R68, R70, R66, R68 ;  /* 0x000000424644722b */ /* 0x000fd40000004044 */
[----:B------:R-:W-:-:S05]  /*d0e0*/  IADD3 R66, P0, PT, R68, 0x1, RZ ;  /* 0x0000000144427810 */ /* 0x000fca0007f1e0ff */
[----:B------:R-:W-:-:S06]  /*d0f0*/  IMAD.X R67, RZ, RZ, R69, P0 ;  /* 0x000000ffff437224 */ /* 0x000fcc00000e0645 */
[----:B------:R-:W-:-:S08]  /*d100*/  DFMA.RP R72, -R68, R66, R72 ;  /* 0x000000424448722b */ /* 0x000fd00000008148 */
[----:B------:R-:W-:-:S06]  /*d110*/  DSETP.GT.AND P0, PT, R72, RZ, PT ;  /* 0x000000ff4800722a */ /* 0x000fcc0003f04000 */
[----:B------:R-:W-:Y:S02]  /*d120*/  FSEL R66, R66, R68, P0 ;  /* 0x0000004442427208 */ /* 0x000fe40000000000 */
[----:B------:R-:W-:Y:S01]  /*d130*/  FSEL R67, R67, R69, P0 ;  /* 0x0000004543437208 */ /* 0x000fe20000000000 */
[----:B------:R-:W-:Y:S06]  /*d140*/  BRA `(.L_x_148) ;  /* 0x0000000000647947 */ /* 0x000fec0003800000 */
.L_x_147:
[----:B------:R-:W-:-:S14]  /*d150*/  DSETP.NE.AND P0, PT, R72, RZ, PT ;  /* 0x000000ff4800722a */ /* 0x000fdc0003f05000 */
[----:B------:R-:W-:Y:S05]  /*d160*/  @!P0 BRA `(.L_x_149) ;  /* 0x0000000000588947 */ /* 0x000fea0003800000 */
[----:B------:R-:W-:-:S13]  /*d170*/  ISETP.GE.AND P0, PT, R73, RZ, PT ;  /* 0x000000ff4900720c */ /* 0x000fda0003f06270 */
[----:B------:R-:W-:Y:S01]  /*d180*/  @!P0 MOV R66, 0x0 ;  /* 0x0000000000428802 */ /* 0x000fe20000000f00 */
[----:B------:R-:W-:Y:S01]  /*d190*/  @!P0 IMAD.MOV.U32 R67, RZ, RZ, -0x80000 ;  /* 0xfff80000ff438424 */ /* 0x000fe200078e00ff */
[----:B------:R-:W-:Y:S06]  /*d1a0*/  @!P0 BRA `(.L_x_148) ;  /* 0x00000000004c8947 */ /* 0x000fec0003800000 */
[----:B------:R-:W-:-:S13]  /*d1b0*/  ISETP.GT.AND P0, PT, R73, 0x7fefffff, PT ;  /* 0x7fefffff4900780c */ /* 0x000fda0003f04270 */
[----:B------:R-:W-:Y:S05]  /*d1c0*/  @P0 BRA `(.L_x_149) ;  /* 0x0000000000400947 */ /* 0x000fea0003800000 */
[----:B------:R-:W-:Y:S01]  /*d1d0*/  DMUL R72, R72, 8.11296384146066816958e+31 ;  /* 0x4690000048487828 */ /* 0x000fe20000000000 */
[----:B------:R-:W-:Y:S01]  /*d1e0*/  IMAD.MOV.U32 R70, RZ, RZ, RZ ;  /* 0x000000ffff467224 */ /* 0x000fe200078e00ff */
[----:B------:R-:W-:Y:S01]  /*d1f0*/  MOV R66, 0x0 ;  /* 0x0000000000427802 */ /* 0x000fe20000000f00 */
[----:B------:R-:W-:-:S03]  /*d200*/  IMAD.MOV.U32 R67, RZ, RZ, 0x3fd80000 ;  /* 0x3fd80000ff437424 */ /* 0x000fc600078e00ff */
[----:B------:R-:W0:Y:S02]  /*d210*/  MUFU.RSQ64H R71, R73 ;  /* 0x0000004900477308 */ /* 0x000e240000001c00 */
[----:B0-----:R-:W-:-:S08]  /*d220*/  DMUL R68, R70, R70 ;  /* 0x0000004646447228 */ /* 0x001fd00000000000 */
[----:B------:R-:W-:-:S08]  /*d230*/  DFMA R68, R72, -R68, 1 ;  /* 0x3ff000004844742b */ /* 0x000fd00000000844 */
[----:B------:R-:W-:Y:S02]  /*d240*/  DFMA R66, R68, R66, 0.5 ;  /* 0x3fe000004442742b */ /* 0x000fe40000000042 */
[----:B------:R-:W-:-:S08]  /*d250*/  DMUL R68, R70, R68 ;  /* 0x0000004446447228 */ /* 0x000fd00000000000 */
[----:B------:R-:W-:-:S08]  /*d260*/  DFMA R68, R66, R68, R70 ;  /* 0x000000444244722b */ /* 0x000fd00000000046 */
[----:B------:R-:W-:Y:S02]  /*d270*/  DMUL R66, R72, R68 ;  /* 0x0000004448427228 */ /* 0x000fe40000000000 */
[----:B------:R-:W-:-:S06]  /*d280*/  VIADD R69, R69, 0xfff00000 ;  /* 0xfff0000045457836 */ /* 0x000fcc0000000000 */
[----:B------:R-:W-:-:S08]  /*d290*/  DFMA R70, R66, -R66, R72 ;  /* 0x800000424246722b */ /* 0x000fd00000000048 */
[----:B------:R-:W-:-:S10]  /*d2a0*/  DFMA R66, R68, R70, R66 ;  /* 0x000000464442722b */ /* 0x000fd40000000042 */
[----:B------:R-:W-:Y:S01]  /*d2b0*/  IADD3 R67, PT, PT, R67, -0x3500000, RZ ;  /* 0xfcb0000043437810 */ /* 0x000fe20007ffe0ff */
[----:B------:R-:W-:Y:S06]  /*d2c0*/  BRA `(.L_x_148) ;  /* 0x0000000000047947 */ /* 0x000fec0003800000 */
.L_x_149:
[----:B------:R-:W-:-:S11]  /*d2d0*/  DADD R66, R72, R72 ;  /* 0x0000000048427229 */ /* 0x000fd60000000048 */
.L_x_148:
[----:B------:R-:W-:Y:S05]  /*d2e0*/  BSYNC.RECONVERGENT B0 ;  /* 0x0000000000007941 */ /* 0x000fea0003800200 */
.L_x_146:
[----:B------:R-:W-:-:S04]  /*d2f0*/  IMAD.MOV.U32 R81, RZ, RZ, 0x0 ;  /* 0x00000000ff517424 */ /* 0x000fc800078e00ff */
[----:B------:R-:W-:Y:S05]  /*d300*/  RET.REL.NODEC R80 `(_Z12analyticIntsiPiS_PdS0_S0_S_S_S0_S_S0_ii) ;  /* 0xffffff2c503c7950 */ /* 0x000fea0003c3ffff */
.L_x_150:
[----:B------:R-:W-:-:S00]  /*d310*/  BRA `(.L_x_150) ;  /* 0xfffffffc00fc7947 */ /* 0x000fc0000383ffff */
[----:B------:R-:W-:-:S00]  /*d320*/  NOP ;  /* 0x0000000000007918 */ /* 0x000fc00000000000 */
        /* <DEDUP_REMOVED lines=13> */
.L_x_179:


//--------------------- .nv.shared.reserved.0     --------------------------
	.section	.nv.shared.reserved.0,"aw",@nobits
	.weak		__nv_reservedSMEM_offset_0_alias
	.size		__nv_reservedSMEM_offset_0_alias, 0, 64
	.other		__nv_reservedSMEM_offset_0_alias,@"STO_CUDA_RESERVED_SHARED STV_DEFAULT"
__nv_reservedSMEM_offset_0_alias:
	.zero		0
	.zero		64


//--------------------- .nv.constant0._Z12analyticIntsiPiS_PdS0_S0_S_S_S0_S_S0_ii --------------------------
	.section	.nv.constant0._Z12analyticIntsiPiS_PdS0_S0_S_S_S0_S_S0_ii,"a",@progbits
	.sectionflags	@""
	.align	4
.nv.constant0._Z12analyticIntsiPiS_PdS0_S0_S_S_S0_S_S0_ii:
	.zero		992


//--------------------- SYMBOLS --------------------------

	.type		.nv.reservedSmem.offset0,@object
	.size		.nv.reservedSmem.offset0,0x4
